//
// Generated by NVIDIA NVVM Compiler
//
// Compiler Build ID: CL-36424714
// Cuda compilation tools, release 13.0, V13.0.88
// Based on NVVM 20.0.0
//

.version 9.0
.target sm_100
.address_size 64

	// .globl	_Z15monteCarloEulerPjj
.global .align 4 .b8 precalc_xorwow_matrix[102400];
.global .align 4 .b8 precalc_xorwow_offset_matrix[102400];
.global .align 4 .b8 mrg32k3aM1[2304];
.global .align 4 .b8 mrg32k3aM2[2304];
.global .align 4 .b8 mrg32k3aM1SubSeq[2016];
.global .align 4 .b8 mrg32k3aM2SubSeq[2016];
.global .align 4 .b8 mrg32k3aM1Seq[2304];
.global .align 4 .b8 mrg32k3aM2Seq[2304];
.const .align 8 .b8 __cr_lgamma_table[72];

.visible .entry _Z15monteCarloEulerPjj(
	.param .u64 .ptr .align 1 _Z15monteCarloEulerPjj_param_0,
	.param .u32 _Z15monteCarloEulerPjj_param_1
)
{
	.local .align 8 .b8 	__local_depot0[48];
	.reg .b64 	%SP;
	.reg .b64 	%SPL;
	.reg .pred 	%p<71>;
	.reg .b32 	%r<1367>;
	.reg .b64 	%rd<44>;
	.reg .b64 	%fd<16>;

	mov.u64 	%SPL, __local_depot0;
	ld.param.u64 	%rd10, [_Z15monteCarloEulerPjj_param_0];
	ld.param.u32 	%r580, [_Z15monteCarloEulerPjj_param_1];
	add.u64 	%rd1, %SPL, 0;
	mov.u32 	%r583, %tid.x;
	mov.u32 	%r584, %ctaid.x;
	mov.u32 	%r585, %ntid.x;
	mad.lo.s32 	%r1, %r584, %r585, %r583;
	// begin inline asm
	mov.u64 	%rd11, %clock64;
	// end inline asm
	cvt.u32.u64 	%r586, %rd11;
	add.s32 	%r587, %r1, %r586;
	xor.b32  	%r588, %r587, -1429050551;
	mul.lo.s32 	%r1351, %r588, 1099087573;
	add.s32 	%r1359, %r1351, -638133224;
	add.s32 	%r1080, %r1351, 123456789;
	st.local.v2.u32 	[%rd1], {%r1359, %r1080};
	xor.b32  	%r1079, %r1351, 362436069;
	mov.b32 	%r1078, -123459836;
	st.local.v2.u32 	[%rd1+8], {%r1079, %r1078};
	add.s32 	%r1076, %r1351, 5783321;
	mov.b32 	%r1077, -589760388;
	st.local.v2.u32 	[%rd1+16], {%r1077, %r1076};
	setp.eq.s32 	%p1, %r1, 0;
	@%p1 bra 	$L__BB0_115;
	cvt.u64.u32 	%rd43, %r1;
	mov.b32 	%r1063, 0;
	mov.b32 	%r1078, -123459836;
	mov.b32 	%r1077, -589760388;
$L__BB0_2:
	mov.u64 	%rd3, %rd43;
	and.b64  	%rd4, %rd3, 3;
	setp.eq.s64 	%p2, %rd4, 0;
	@%p2 bra 	$L__BB0_114;
	mul.wide.u32 	%rd13, %r1063, 3200;
	mov.u64 	%rd14, precalc_xorwow_matrix;
	add.s64 	%rd5, %rd14, %rd13;
	mov.b32 	%r1076, 0;
	mov.u32 	%r1077, %r1076;
	mov.u32 	%r1078, %r1076;
	mov.u32 	%r1079, %r1076;
	mov.u32 	%r1080, %r1076;
	mov.u32 	%r1069, %r1076;
$L__BB0_4:
	mul.wide.u32 	%rd15, %r1069, 4;
	add.s64 	%rd16, %rd1, %rd15;
	ld.local.u32 	%r19, [%rd16+4];
	shl.b32 	%r20, %r1069, 5;
	mov.b32 	%r1075, 0;
$L__BB0_5:
	.pragma "nounroll";
	shr.u32 	%r594, %r19, %r1075;
	and.b32  	%r595, %r594, 1;
	setp.eq.b32 	%p3, %r595, 1;
	not.pred 	%p4, %p3;
	add.s32 	%r596, %r20, %r1075;
	mul.lo.s32 	%r597, %r596, 5;
	mul.wide.u32 	%rd17, %r597, 4;
	add.s64 	%rd6, %rd5, %rd17;
	@%p4 bra 	$L__BB0_7;
	ld.global.u32 	%r598, [%rd6];
	xor.b32  	%r1080, %r1080, %r598;
	ld.global.u32 	%r599, [%rd6+4];
	xor.b32  	%r1079, %r1079, %r599;
	ld.global.u32 	%r600, [%rd6+8];
	xor.b32  	%r1078, %r1078, %r600;
	ld.global.u32 	%r601, [%rd6+12];
	xor.b32  	%r1077, %r1077, %r601;
	ld.global.u32 	%r602, [%rd6+16];
	xor.b32  	%r1076, %r1076, %r602;
$L__BB0_7:
	and.b32  	%r604, %r594, 2;
	setp.eq.s32 	%p5, %r604, 0;
	@%p5 bra 	$L__BB0_9;
	ld.global.u32 	%r605, [%rd6+20];
	xor.b32  	%r1080, %r1080, %r605;
	ld.global.u32 	%r606, [%rd6+24];
	xor.b32  	%r1079, %r1079, %r606;
	ld.global.u32 	%r607, [%rd6+28];
	xor.b32  	%r1078, %r1078, %r607;
	ld.global.u32 	%r608, [%rd6+32];
	xor.b32  	%r1077, %r1077, %r608;
	ld.global.u32 	%r609, [%rd6+36];
	xor.b32  	%r1076, %r1076, %r609;
$L__BB0_9:
	and.b32  	%r611, %r594, 4;
	setp.eq.s32 	%p6, %r611, 0;
	@%p6 bra 	$L__BB0_11;
	ld.global.u32 	%r612, [%rd6+40];
	xor.b32  	%r1080, %r1080, %r612;
	ld.global.u32 	%r613, [%rd6+44];
	xor.b32  	%r1079, %r1079, %r613;
	ld.global.u32 	%r614, [%rd6+48];
	xor.b32  	%r1078, %r1078, %r614;
	ld.global.u32 	%r615, [%rd6+52];
	xor.b32  	%r1077, %r1077, %r615;
	ld.global.u32 	%r616, [%rd6+56];
	xor.b32  	%r1076, %r1076, %r616;
$L__BB0_11:
	and.b32  	%r618, %r594, 8;
	setp.eq.s32 	%p7, %r618, 0;
	@%p7 bra 	$L__BB0_13;
	ld.global.u32 	%r619, [%rd6+60];
	xor.b32  	%r1080, %r1080, %r619;
	ld.global.u32 	%r620, [%rd6+64];
	xor.b32  	%r1079, %r1079, %r620;
	ld.global.u32 	%r621, [%rd6+68];
	xor.b32  	%r1078, %r1078, %r621;
	ld.global.u32 	%r622, [%rd6+72];
	xor.b32  	%r1077, %r1077, %r622;
	ld.global.u32 	%r623, [%rd6+76];
	xor.b32  	%r1076, %r1076, %r623;
$L__BB0_13:
	and.b32  	%r625, %r594, 16;
	setp.eq.s32 	%p8, %r625, 0;
	@%p8 bra 	$L__BB0_15;
	ld.global.u32 	%r626, [%rd6+80];
	xor.b32  	%r1080, %r1080, %r626;
	ld.global.u32 	%r627, [%rd6+84];
	xor.b32  	%r1079, %r1079, %r627;
	ld.global.u32 	%r628, [%rd6+88];
	xor.b32  	%r1078, %r1078, %r628;
	ld.global.u32 	%r629, [%rd6+92];
	xor.b32  	%r1077, %r1077, %r629;
	ld.global.u32 	%r630, [%rd6+96];
	xor.b32  	%r1076, %r1076, %r630;
$L__BB0_15:
	and.b32  	%r632, %r594, 32;
	setp.eq.s32 	%p9, %r632, 0;
	@%p9 bra 	$L__BB0_17;
	ld.global.u32 	%r633, [%rd6+100];
	xor.b32  	%r1080, %r1080, %r633;
	ld.global.u32 	%r634, [%rd6+104];
	xor.b32  	%r1079, %r1079, %r634;
	ld.global.u32 	%r635, [%rd6+108];
	xor.b32  	%r1078, %r1078, %r635;
	ld.global.u32 	%r636, [%rd6+112];
	xor.b32  	%r1077, %r1077, %r636;
	ld.global.u32 	%r637, [%rd6+116];
	xor.b32  	%r1076, %r1076, %r637;
$L__BB0_17:
	and.b32  	%r639, %r594, 64;
	setp.eq.s32 	%p10, %r639, 0;
	@%p10 bra 	$L__BB0_19;
	ld.global.u32 	%r640, [%rd6+120];
	xor.b32  	%r1080, %r1080, %r640;
	ld.global.u32 	%r641, [%rd6+124];
	xor.b32  	%r1079, %r1079, %r641;
	ld.global.u32 	%r642, [%rd6+128];
	xor.b32  	%r1078, %r1078, %r642;
	ld.global.u32 	%r643, [%rd6+132];
	xor.b32  	%r1077, %r1077, %r643;
	ld.global.u32 	%r644, [%rd6+136];
	xor.b32  	%r1076, %r1076, %r644;
$L__BB0_19:
	and.b32  	%r646, %r594, 128;
	setp.eq.s32 	%p11, %r646, 0;
	@%p11 bra 	$L__BB0_21;
	ld.global.u32 	%r647, [%rd6+140];
	xor.b32  	%r1080, %r1080, %r647;
	ld.global.u32 	%r648, [%rd6+144];
	xor.b32  	%r1079, %r1079, %r648;
	ld.global.u32 	%r649, [%rd6+148];
	xor.b32  	%r1078, %r1078, %r649;
	ld.global.u32 	%r650, [%rd6+152];
	xor.b32  	%r1077, %r1077, %r650;
	ld.global.u32 	%r651, [%rd6+156];
	xor.b32  	%r1076, %r1076, %r651;
$L__BB0_21:
	and.b32  	%r653, %r594, 256;
	setp.eq.s32 	%p12, %r653, 0;
	@%p12 bra 	$L__BB0_23;
	ld.global.u32 	%r654, [%rd6+160];
	xor.b32  	%r1080, %r1080, %r654;
	ld.global.u32 	%r655, [%rd6+164];
	xor.b32  	%r1079, %r1079, %r655;
	ld.global.u32 	%r656, [%rd6+168];
	xor.b32  	%r1078, %r1078, %r656;
	ld.global.u32 	%r657, [%rd6+172];
	xor.b32  	%r1077, %r1077, %r657;
	ld.global.u32 	%r658, [%rd6+176];
	xor.b32  	%r1076, %r1076, %r658;
$L__BB0_23:
	and.b32  	%r660, %r594, 512;
	setp.eq.s32 	%p13, %r660, 0;
	@%p13 bra 	$L__BB0_25;
	ld.global.u32 	%r661, [%rd6+180];
	xor.b32  	%r1080, %r1080, %r661;
	ld.global.u32 	%r662, [%rd6+184];
	xor.b32  	%r1079, %r1079, %r662;
	ld.global.u32 	%r663, [%rd6+188];
	xor.b32  	%r1078, %r1078, %r663;
	ld.global.u32 	%r664, [%rd6+192];
	xor.b32  	%r1077, %r1077, %r664;
	ld.global.u32 	%r665, [%rd6+196];
	xor.b32  	%r1076, %r1076, %r665;
$L__BB0_25:
	and.b32  	%r667, %r594, 1024;
	setp.eq.s32 	%p14, %r667, 0;
	@%p14 bra 	$L__BB0_27;
	ld.global.u32 	%r668, [%rd6+200];
	xor.b32  	%r1080, %r1080, %r668;
	ld.global.u32 	%r669, [%rd6+204];
	xor.b32  	%r1079, %r1079, %r669;
	ld.global.u32 	%r670, [%rd6+208];
	xor.b32  	%r1078, %r1078, %r670;
	ld.global.u32 	%r671, [%rd6+212];
	xor.b32  	%r1077, %r1077, %r671;
	ld.global.u32 	%r672, [%rd6+216];
	xor.b32  	%r1076, %r1076, %r672;
$L__BB0_27:
	and.b32  	%r674, %r594, 2048;
	setp.eq.s32 	%p15, %r674, 0;
	@%p15 bra 	$L__BB0_29;
	ld.global.u32 	%r675, [%rd6+220];
	xor.b32  	%r1080, %r1080, %r675;
	ld.global.u32 	%r676, [%rd6+224];
	xor.b32  	%r1079, %r1079, %r676;
	ld.global.u32 	%r677, [%rd6+228];
	xor.b32  	%r1078, %r1078, %r677;
	ld.global.u32 	%r678, [%rd6+232];
	xor.b32  	%r1077, %r1077, %r678;
	ld.global.u32 	%r679, [%rd6+236];
	xor.b32  	%r1076, %r1076, %r679;
$L__BB0_29:
	and.b32  	%r681, %r594, 4096;
	setp.eq.s32 	%p16, %r681, 0;
	@%p16 bra 	$L__BB0_31;
	ld.global.u32 	%r682, [%rd6+240];
	xor.b32  	%r1080, %r1080, %r682;
	ld.global.u32 	%r683, [%rd6+244];
	xor.b32  	%r1079, %r1079, %r683;
	ld.global.u32 	%r684, [%rd6+248];
	xor.b32  	%r1078, %r1078, %r684;
	ld.global.u32 	%r685, [%rd6+252];
	xor.b32  	%r1077, %r1077, %r685;
	ld.global.u32 	%r686, [%rd6+256];
	xor.b32  	%r1076, %r1076, %r686;
$L__BB0_31:
	and.b32  	%r688, %r594, 8192;
	setp.eq.s32 	%p17, %r688, 0;
	@%p17 bra 	$L__BB0_33;
	ld.global.u32 	%r689, [%rd6+260];
	xor.b32  	%r1080, %r1080, %r689;
	ld.global.u32 	%r690, [%rd6+264];
	xor.b32  	%r1079, %r1079, %r690;
	ld.global.u32 	%r691, [%rd6+268];
	xor.b32  	%r1078, %r1078, %r691;
	ld.global.u32 	%r692, [%rd6+272];
	xor.b32  	%r1077, %r1077, %r692;
	ld.global.u32 	%r693, [%rd6+276];
	xor.b32  	%r1076, %r1076, %r693;
$L__BB0_33:
	and.b32  	%r695, %r594, 16384;
	setp.eq.s32 	%p18, %r695, 0;
	@%p18 bra 	$L__BB0_35;
	ld.global.u32 	%r696, [%rd6+280];
	xor.b32  	%r1080, %r1080, %r696;
	ld.global.u32 	%r697, [%rd6+284];
	xor.b32  	%r1079, %r1079, %r697;
	ld.global.u32 	%r698, [%rd6+288];
	xor.b32  	%r1078, %r1078, %r698;
	ld.global.u32 	%r699, [%rd6+292];
	xor.b32  	%r1077, %r1077, %r699;
	ld.global.u32 	%r700, [%rd6+296];
	xor.b32  	%r1076, %r1076, %r700;
$L__BB0_35:
	and.b32  	%r702, %r594, 32768;
	setp.eq.s32 	%p19, %r702, 0;
	@%p19 bra 	$L__BB0_37;
	ld.global.u32 	%r703, [%rd6+300];
	xor.b32  	%r1080, %r1080, %r703;
	ld.global.u32 	%r704, [%rd6+304];
	xor.b32  	%r1079, %r1079, %r704;
	ld.global.u32 	%r705, [%rd6+308];
	xor.b32  	%r1078, %r1078, %r705;
	ld.global.u32 	%r706, [%rd6+312];
	xor.b32  	%r1077, %r1077, %r706;
	ld.global.u32 	%r707, [%rd6+316];
	xor.b32  	%r1076, %r1076, %r707;
$L__BB0_37:
	add.s32 	%r1075, %r1075, 16;
	setp.ne.s32 	%p20, %r1075, 32;
	@%p20 bra 	$L__BB0_5;
	mad.lo.s32 	%r708, %r1069, -31, %r20;
	add.s32 	%r1069, %r708, 1;
	setp.ne.s32 	%p21, %r1069, 5;
	@%p21 bra 	$L__BB0_4;
	st.local.u32 	[%rd1+4], %r1080;
	st.local.v2.u32 	[%rd1+8], {%r1079, %r1078};
	st.local.v2.u32 	[%rd1+16], {%r1077, %r1076};
	setp.eq.s64 	%p22, %rd4, 1;
	@%p22 bra 	$L__BB0_114;
	mov.b32 	%r1076, 0;
	mov.u32 	%r1077, %r1076;
	mov.u32 	%r1078, %r1076;
	mov.u32 	%r1079, %r1076;
	mov.u32 	%r1080, %r1076;
	mov.u32 	%r1161, %r1076;
$L__BB0_41:
	mul.wide.u32 	%rd18, %r1161, 4;
	add.s64 	%rd19, %rd1, %rd18;
	ld.local.u32 	%r195, [%rd19+4];
	shl.b32 	%r196, %r1161, 5;
	mov.b32 	%r1167, 0;
$L__BB0_42:
	.pragma "nounroll";
	shr.u32 	%r711, %r195, %r1167;
	and.b32  	%r712, %r711, 1;
	setp.eq.b32 	%p23, %r712, 1;
	not.pred 	%p24, %p23;
	add.s32 	%r713, %r196, %r1167;
	mul.lo.s32 	%r714, %r713, 5;
	mul.wide.u32 	%rd20, %r714, 4;
	add.s64 	%rd7, %rd5, %rd20;
	@%p24 bra 	$L__BB0_44;
	ld.global.u32 	%r715, [%rd7];
	xor.b32  	%r1080, %r1080, %r715;
	ld.global.u32 	%r716, [%rd7+4];
	xor.b32  	%r1079, %r1079, %r716;
	ld.global.u32 	%r717, [%rd7+8];
	xor.b32  	%r1078, %r1078, %r717;
	ld.global.u32 	%r718, [%rd7+12];
	xor.b32  	%r1077, %r1077, %r718;
	ld.global.u32 	%r719, [%rd7+16];
	xor.b32  	%r1076, %r1076, %r719;
$L__BB0_44:
	and.b32  	%r721, %r711, 2;
	setp.eq.s32 	%p25, %r721, 0;
	@%p25 bra 	$L__BB0_46;
	ld.global.u32 	%r722, [%rd7+20];
	xor.b32  	%r1080, %r1080, %r722;
	ld.global.u32 	%r723, [%rd7+24];
	xor.b32  	%r1079, %r1079, %r723;
	ld.global.u32 	%r724, [%rd7+28];
	xor.b32  	%r1078, %r1078, %r724;
	ld.global.u32 	%r725, [%rd7+32];
	xor.b32  	%r1077, %r1077, %r725;
	ld.global.u32 	%r726, [%rd7+36];
	xor.b32  	%r1076, %r1076, %r726;
$L__BB0_46:
	and.b32  	%r728, %r711, 4;
	setp.eq.s32 	%p26, %r728, 0;
	@%p26 bra 	$L__BB0_48;
	ld.global.u32 	%r729, [%rd7+40];
	xor.b32  	%r1080, %r1080, %r729;
	ld.global.u32 	%r730, [%rd7+44];
	xor.b32  	%r1079, %r1079, %r730;
	ld.global.u32 	%r731, [%rd7+48];
	xor.b32  	%r1078, %r1078, %r731;
	ld.global.u32 	%r732, [%rd7+52];
	xor.b32  	%r1077, %r1077, %r732;
	ld.global.u32 	%r733, [%rd7+56];
	xor.b32  	%r1076, %r1076, %r733;
$L__BB0_48:
	and.b32  	%r735, %r711, 8;
	setp.eq.s32 	%p27, %r735, 0;
	@%p27 bra 	$L__BB0_50;
	ld.global.u32 	%r736, [%rd7+60];
	xor.b32  	%r1080, %r1080, %r736;
	ld.global.u32 	%r737, [%rd7+64];
	xor.b32  	%r1079, %r1079, %r737;
	ld.global.u32 	%r738, [%rd7+68];
	xor.b32  	%r1078, %r1078, %r738;
	ld.global.u32 	%r739, [%rd7+72];
	xor.b32  	%r1077, %r1077, %r739;
	ld.global.u32 	%r740, [%rd7+76];
	xor.b32  	%r1076, %r1076, %r740;
$L__BB0_50:
	and.b32  	%r742, %r711, 16;
	setp.eq.s32 	%p28, %r742, 0;
	@%p28 bra 	$L__BB0_52;
	ld.global.u32 	%r743, [%rd7+80];
	xor.b32  	%r1080, %r1080, %r743;
	ld.global.u32 	%r744, [%rd7+84];
	xor.b32  	%r1079, %r1079, %r744;
	ld.global.u32 	%r745, [%rd7+88];
	xor.b32  	%r1078, %r1078, %r745;
	ld.global.u32 	%r746, [%rd7+92];
	xor.b32  	%r1077, %r1077, %r746;
	ld.global.u32 	%r747, [%rd7+96];
	xor.b32  	%r1076, %r1076, %r747;
$L__BB0_52:
	and.b32  	%r749, %r711, 32;
	setp.eq.s32 	%p29, %r749, 0;
	@%p29 bra 	$L__BB0_54;
	ld.global.u32 	%r750, [%rd7+100];
	xor.b32  	%r1080, %r1080, %r750;
	ld.global.u32 	%r751, [%rd7+104];
	xor.b32  	%r1079, %r1079, %r751;
	ld.global.u32 	%r752, [%rd7+108];
	xor.b32  	%r1078, %r1078, %r752;
	ld.global.u32 	%r753, [%rd7+112];
	xor.b32  	%r1077, %r1077, %r753;
	ld.global.u32 	%r754, [%rd7+116];
	xor.b32  	%r1076, %r1076, %r754;
$L__BB0_54:
	and.b32  	%r756, %r711, 64;
	setp.eq.s32 	%p30, %r756, 0;
	@%p30 bra 	$L__BB0_56;
	ld.global.u32 	%r757, [%rd7+120];
	xor.b32  	%r1080, %r1080, %r757;
	ld.global.u32 	%r758, [%rd7+124];
	xor.b32  	%r1079, %r1079, %r758;
	ld.global.u32 	%r759, [%rd7+128];
	xor.b32  	%r1078, %r1078, %r759;
	ld.global.u32 	%r760, [%rd7+132];
	xor.b32  	%r1077, %r1077, %r760;
	ld.global.u32 	%r761, [%rd7+136];
	xor.b32  	%r1076, %r1076, %r761;
$L__BB0_56:
	and.b32  	%r763, %r711, 128;
	setp.eq.s32 	%p31, %r763, 0;
	@%p31 bra 	$L__BB0_58;
	ld.global.u32 	%r764, [%rd7+140];
	xor.b32  	%r1080, %r1080, %r764;
	ld.global.u32 	%r765, [%rd7+144];
	xor.b32  	%r1079, %r1079, %r765;
	ld.global.u32 	%r766, [%rd7+148];
	xor.b32  	%r1078, %r1078, %r766;
	ld.global.u32 	%r767, [%rd7+152];
	xor.b32  	%r1077, %r1077, %r767;
	ld.global.u32 	%r768, [%rd7+156];
	xor.b32  	%r1076, %r1076, %r768;
$L__BB0_58:
	and.b32  	%r770, %r711, 256;
	setp.eq.s32 	%p32, %r770, 0;
	@%p32 bra 	$L__BB0_60;
	ld.global.u32 	%r771, [%rd7+160];
	xor.b32  	%r1080, %r1080, %r771;
	ld.global.u32 	%r772, [%rd7+164];
	xor.b32  	%r1079, %r1079, %r772;
	ld.global.u32 	%r773, [%rd7+168];
	xor.b32  	%r1078, %r1078, %r773;
	ld.global.u32 	%r774, [%rd7+172];
	xor.b32  	%r1077, %r1077, %r774;
	ld.global.u32 	%r775, [%rd7+176];
	xor.b32  	%r1076, %r1076, %r775;
$L__BB0_60:
	and.b32  	%r777, %r711, 512;
	setp.eq.s32 	%p33, %r777, 0;
	@%p33 bra 	$L__BB0_62;
	ld.global.u32 	%r778, [%rd7+180];
	xor.b32  	%r1080, %r1080, %r778;
	ld.global.u32 	%r779, [%rd7+184];
	xor.b32  	%r1079, %r1079, %r779;
	ld.global.u32 	%r780, [%rd7+188];
	xor.b32  	%r1078, %r1078, %r780;
	ld.global.u32 	%r781, [%rd7+192];
	xor.b32  	%r1077, %r1077, %r781;
	ld.global.u32 	%r782, [%rd7+196];
	xor.b32  	%r1076, %r1076, %r782;
$L__BB0_62:
	and.b32  	%r784, %r711, 1024;
	setp.eq.s32 	%p34, %r784, 0;
	@%p34 bra 	$L__BB0_64;
	ld.global.u32 	%r785, [%rd7+200];
	xor.b32  	%r1080, %r1080, %r785;
	ld.global.u32 	%r786, [%rd7+204];
	xor.b32  	%r1079, %r1079, %r786;
	ld.global.u32 	%r787, [%rd7+208];
	xor.b32  	%r1078, %r1078, %r787;
	ld.global.u32 	%r788, [%rd7+212];
	xor.b32  	%r1077, %r1077, %r788;
	ld.global.u32 	%r789, [%rd7+216];
	xor.b32  	%r1076, %r1076, %r789;
$L__BB0_64:
	and.b32  	%r791, %r711, 2048;
	setp.eq.s32 	%p35, %r791, 0;
	@%p35 bra 	$L__BB0_66;
	ld.global.u32 	%r792, [%rd7+220];
	xor.b32  	%r1080, %r1080, %r792;
	ld.global.u32 	%r793, [%rd7+224];
	xor.b32  	%r1079, %r1079, %r793;
	ld.global.u32 	%r794, [%rd7+228];
	xor.b32  	%r1078, %r1078, %r794;
	ld.global.u32 	%r795, [%rd7+232];
	xor.b32  	%r1077, %r1077, %r795;
	ld.global.u32 	%r796, [%rd7+236];
	xor.b32  	%r1076, %r1076, %r796;
$L__BB0_66:
	and.b32  	%r798, %r711, 4096;
	setp.eq.s32 	%p36, %r798, 0;
	@%p36 bra 	$L__BB0_68;
	ld.global.u32 	%r799, [%rd7+240];
	xor.b32  	%r1080, %r1080, %r799;
	ld.global.u32 	%r800, [%rd7+244];
	xor.b32  	%r1079, %r1079, %r800;
	ld.global.u32 	%r801, [%rd7+248];
	xor.b32  	%r1078, %r1078, %r801;
	ld.global.u32 	%r802, [%rd7+252];
	xor.b32  	%r1077, %r1077, %r802;
	ld.global.u32 	%r803, [%rd7+256];
	xor.b32  	%r1076, %r1076, %r803;
$L__BB0_68:
	and.b32  	%r805, %r711, 8192;
	setp.eq.s32 	%p37, %r805, 0;
	@%p37 bra 	$L__BB0_70;
	ld.global.u32 	%r806, [%rd7+260];
	xor.b32  	%r1080, %r1080, %r806;
	ld.global.u32 	%r807, [%rd7+264];
	xor.b32  	%r1079, %r1079, %r807;
	ld.global.u32 	%r808, [%rd7+268];
	xor.b32  	%r1078, %r1078, %r808;
	ld.global.u32 	%r809, [%rd7+272];
	xor.b32  	%r1077, %r1077, %r809;
	ld.global.u32 	%r810, [%rd7+276];
	xor.b32  	%r1076, %r1076, %r810;
$L__BB0_70:
	and.b32  	%r812, %r711, 16384;
	setp.eq.s32 	%p38, %r812, 0;
	@%p38 bra 	$L__BB0_72;
	ld.global.u32 	%r813, [%rd7+280];
	xor.b32  	%r1080, %r1080, %r813;
	ld.global.u32 	%r814, [%rd7+284];
	xor.b32  	%r1079, %r1079, %r814;
	ld.global.u32 	%r815, [%rd7+288];
	xor.b32  	%r1078, %r1078, %r815;
	ld.global.u32 	%r816, [%rd7+292];
	xor.b32  	%r1077, %r1077, %r816;
	ld.global.u32 	%r817, [%rd7+296];
	xor.b32  	%r1076, %r1076, %r817;
$L__BB0_72:
	and.b32  	%r819, %r711, 32768;
	setp.eq.s32 	%p39, %r819, 0;
	@%p39 bra 	$L__BB0_74;
	ld.global.u32 	%r820, [%rd7+300];
	xor.b32  	%r1080, %r1080, %r820;
	ld.global.u32 	%r821, [%rd7+304];
	xor.b32  	%r1079, %r1079, %r821;
	ld.global.u32 	%r822, [%rd7+308];
	xor.b32  	%r1078, %r1078, %r822;
	ld.global.u32 	%r823, [%rd7+312];
	xor.b32  	%r1077, %r1077, %r823;
	ld.global.u32 	%r824, [%rd7+316];
	xor.b32  	%r1076, %r1076, %r824;
$L__BB0_74:
	add.s32 	%r1167, %r1167, 16;
	setp.ne.s32 	%p40, %r1167, 32;
	@%p40 bra 	$L__BB0_42;
	mad.lo.s32 	%r825, %r1161, -31, %r196;
	add.s32 	%r1161, %r825, 1;
	setp.ne.s32 	%p41, %r1161, 5;
	@%p41 bra 	$L__BB0_41;
	st.local.u32 	[%rd1+4], %r1080;
	st.local.v2.u32 	[%rd1+8], {%r1079, %r1078};
	st.local.v2.u32 	[%rd1+16], {%r1077, %r1076};
	setp.ne.s64 	%p42, %rd4, 3;
	@%p42 bra 	$L__BB0_114;
	mov.b32 	%r1076, 0;
	mov.u32 	%r1077, %r1076;
	mov.u32 	%r1078, %r1076;
	mov.u32 	%r1079, %r1076;
	mov.u32 	%r1080, %r1076;
	mov.u32 	%r1253, %r1076;
$L__BB0_78:
	mul.wide.u32 	%rd21, %r1253, 4;
	add.s64 	%rd22, %rd1, %rd21;
	ld.local.u32 	%r371, [%rd22+4];
	shl.b32 	%r372, %r1253, 5;
	mov.b32 	%r1259, 0;
$L__BB0_79:
	.pragma "nounroll";
	shr.u32 	%r828, %r371, %r1259;
	and.b32  	%r829, %r828, 1;
	setp.eq.b32 	%p43, %r829, 1;
	not.pred 	%p44, %p43;
	add.s32 	%r830, %r372, %r1259;
	mul.lo.s32 	%r831, %r830, 5;
	mul.wide.u32 	%rd23, %r831, 4;
	add.s64 	%rd8, %rd5, %rd23;
	@%p44 bra 	$L__BB0_81;
	ld.global.u32 	%r832, [%rd8];
	xor.b32  	%r1080, %r1080, %r832;
	ld.global.u32 	%r833, [%rd8+4];
	xor.b32  	%r1079, %r1079, %r833;
	ld.global.u32 	%r834, [%rd8+8];
	xor.b32  	%r1078, %r1078, %r834;
	ld.global.u32 	%r835, [%rd8+12];
	xor.b32  	%r1077, %r1077, %r835;
	ld.global.u32 	%r836, [%rd8+16];
	xor.b32  	%r1076, %r1076, %r836;
$L__BB0_81:
	and.b32  	%r838, %r828, 2;
	setp.eq.s32 	%p45, %r838, 0;
	@%p45 bra 	$L__BB0_83;
	ld.global.u32 	%r839, [%rd8+20];
	xor.b32  	%r1080, %r1080, %r839;
	ld.global.u32 	%r840, [%rd8+24];
	xor.b32  	%r1079, %r1079, %r840;
	ld.global.u32 	%r841, [%rd8+28];
	xor.b32  	%r1078, %r1078, %r841;
	ld.global.u32 	%r842, [%rd8+32];
	xor.b32  	%r1077, %r1077, %r842;
	ld.global.u32 	%r843, [%rd8+36];
	xor.b32  	%r1076, %r1076, %r843;
$L__BB0_83:
	and.b32  	%r845, %r828, 4;
	setp.eq.s32 	%p46, %r845, 0;
	@%p46 bra 	$L__BB0_85;
	ld.global.u32 	%r846, [%rd8+40];
	xor.b32  	%r1080, %r1080, %r846;
	ld.global.u32 	%r847, [%rd8+44];
	xor.b32  	%r1079, %r1079, %r847;
	ld.global.u32 	%r848, [%rd8+48];
	xor.b32  	%r1078, %r1078, %r848;
	ld.global.u32 	%r849, [%rd8+52];
	xor.b32  	%r1077, %r1077, %r849;
	ld.global.u32 	%r850, [%rd8+56];
	xor.b32  	%r1076, %r1076, %r850;
$L__BB0_85:
	and.b32  	%r852, %r828, 8;
	setp.eq.s32 	%p47, %r852, 0;
	@%p47 bra 	$L__BB0_87;
	ld.global.u32 	%r853, [%rd8+60];
	xor.b32  	%r1080, %r1080, %r853;
	ld.global.u32 	%r854, [%rd8+64];
	xor.b32  	%r1079, %r1079, %r854;
	ld.global.u32 	%r855, [%rd8+68];
	xor.b32  	%r1078, %r1078, %r855;
	ld.global.u32 	%r856, [%rd8+72];
	xor.b32  	%r1077, %r1077, %r856;
	ld.global.u32 	%r857, [%rd8+76];
	xor.b32  	%r1076, %r1076, %r857;
$L__BB0_87:
	and.b32  	%r859, %r828, 16;
	setp.eq.s32 	%p48, %r859, 0;
	@%p48 bra 	$L__BB0_89;
	ld.global.u32 	%r860, [%rd8+80];
	xor.b32  	%r1080, %r1080, %r860;
	ld.global.u32 	%r861, [%rd8+84];
	xor.b32  	%r1079, %r1079, %r861;
	ld.global.u32 	%r862, [%rd8+88];
	xor.b32  	%r1078, %r1078, %r862;
	ld.global.u32 	%r863, [%rd8+92];
	xor.b32  	%r1077, %r1077, %r863;
	ld.global.u32 	%r864, [%rd8+96];
	xor.b32  	%r1076, %r1076, %r864;
$L__BB0_89:
	and.b32  	%r866, %r828, 32;
	setp.eq.s32 	%p49, %r866, 0;
	@%p49 bra 	$L__BB0_91;
	ld.global.u32 	%r867, [%rd8+100];
	xor.b32  	%r1080, %r1080, %r867;
	ld.global.u32 	%r868, [%rd8+104];
	xor.b32  	%r1079, %r1079, %r868;
	ld.global.u32 	%r869, [%rd8+108];
	xor.b32  	%r1078, %r1078, %r869;
	ld.global.u32 	%r870, [%rd8+112];
	xor.b32  	%r1077, %r1077, %r870;
	ld.global.u32 	%r871, [%rd8+116];
	xor.b32  	%r1076, %r1076, %r871;
$L__BB0_91:
	and.b32  	%r873, %r828, 64;
	setp.eq.s32 	%p50, %r873, 0;
	@%p50 bra 	$L__BB0_93;
	ld.global.u32 	%r874, [%rd8+120];
	xor.b32  	%r1080, %r1080, %r874;
	ld.global.u32 	%r875, [%rd8+124];
	xor.b32  	%r1079, %r1079, %r875;
	ld.global.u32 	%r876, [%rd8+128];
	xor.b32  	%r1078, %r1078, %r876;
	ld.global.u32 	%r877, [%rd8+132];
	xor.b32  	%r1077, %r1077, %r877;
	ld.global.u32 	%r878, [%rd8+136];
	xor.b32  	%r1076, %r1076, %r878;
$L__BB0_93:
	and.b32  	%r880, %r828, 128;
	setp.eq.s32 	%p51, %r880, 0;
	@%p51 bra 	$L__BB0_95;
	ld.global.u32 	%r881, [%rd8+140];
	xor.b32  	%r1080, %r1080, %r881;
	ld.global.u32 	%r882, [%rd8+144];
	xor.b32  	%r1079, %r1079, %r882;
	ld.global.u32 	%r883, [%rd8+148];
	xor.b32  	%r1078, %r1078, %r883;
	ld.global.u32 	%r884, [%rd8+152];
	xor.b32  	%r1077, %r1077, %r884;
	ld.global.u32 	%r885, [%rd8+156];
	xor.b32  	%r1076, %r1076, %r885;
$L__BB0_95:
	and.b32  	%r887, %r828, 256;
	setp.eq.s32 	%p52, %r887, 0;
	@%p52 bra 	$L__BB0_97;
	ld.global.u32 	%r888, [%rd8+160];
	xor.b32  	%r1080, %r1080, %r888;
	ld.global.u32 	%r889, [%rd8+164];
	xor.b32  	%r1079, %r1079, %r889;
	ld.global.u32 	%r890, [%rd8+168];
	xor.b32  	%r1078, %r1078, %r890;
	ld.global.u32 	%r891, [%rd8+172];
	xor.b32  	%r1077, %r1077, %r891;
	ld.global.u32 	%r892, [%rd8+176];
	xor.b32  	%r1076, %r1076, %r892;
$L__BB0_97:
	and.b32  	%r894, %r828, 512;
	setp.eq.s32 	%p53, %r894, 0;
	@%p53 bra 	$L__BB0_99;
	ld.global.u32 	%r895, [%rd8+180];
	xor.b32  	%r1080, %r1080, %r895;
	ld.global.u32 	%r896, [%rd8+184];
	xor.b32  	%r1079, %r1079, %r896;
	ld.global.u32 	%r897, [%rd8+188];
	xor.b32  	%r1078, %r1078, %r897;
	ld.global.u32 	%r898, [%rd8+192];
	xor.b32  	%r1077, %r1077, %r898;
	ld.global.u32 	%r899, [%rd8+196];
	xor.b32  	%r1076, %r1076, %r899;
$L__BB0_99:
	and.b32  	%r901, %r828, 1024;
	setp.eq.s32 	%p54, %r901, 0;
	@%p54 bra 	$L__BB0_101;
	ld.global.u32 	%r902, [%rd8+200];
	xor.b32  	%r1080, %r1080, %r902;
	ld.global.u32 	%r903, [%rd8+204];
	xor.b32  	%r1079, %r1079, %r903;
	ld.global.u32 	%r904, [%rd8+208];
	xor.b32  	%r1078, %r1078, %r904;
	ld.global.u32 	%r905, [%rd8+212];
	xor.b32  	%r1077, %r1077, %r905;
	ld.global.u32 	%r906, [%rd8+216];
	xor.b32  	%r1076, %r1076, %r906;
$L__BB0_101:
	and.b32  	%r908, %r828, 2048;
	setp.eq.s32 	%p55, %r908, 0;
	@%p55 bra 	$L__BB0_103;
	ld.global.u32 	%r909, [%rd8+220];
	xor.b32  	%r1080, %r1080, %r909;
	ld.global.u32 	%r910, [%rd8+224];
	xor.b32  	%r1079, %r1079, %r910;
	ld.global.u32 	%r911, [%rd8+228];
	xor.b32  	%r1078, %r1078, %r911;
	ld.global.u32 	%r912, [%rd8+232];
	xor.b32  	%r1077, %r1077, %r912;
	ld.global.u32 	%r913, [%rd8+236];
	xor.b32  	%r1076, %r1076, %r913;
$L__BB0_103:
	and.b32  	%r915, %r828, 4096;
	setp.eq.s32 	%p56, %r915, 0;
	@%p56 bra 	$L__BB0_105;
	ld.global.u32 	%r916, [%rd8+240];
	xor.b32  	%r1080, %r1080, %r916;
	ld.global.u32 	%r917, [%rd8+244];
	xor.b32  	%r1079, %r1079, %r917;
	ld.global.u32 	%r918, [%rd8+248];
	xor.b32  	%r1078, %r1078, %r918;
	ld.global.u32 	%r919, [%rd8+252];
	xor.b32  	%r1077, %r1077, %r919;
	ld.global.u32 	%r920, [%rd8+256];
	xor.b32  	%r1076, %r1076, %r920;
$L__BB0_105:
	and.b32  	%r922, %r828, 8192;
	setp.eq.s32 	%p57, %r922, 0;
	@%p57 bra 	$L__BB0_107;
	ld.global.u32 	%r923, [%rd8+260];
	xor.b32  	%r1080, %r1080, %r923;
	ld.global.u32 	%r924, [%rd8+264];
	xor.b32  	%r1079, %r1079, %r924;
	ld.global.u32 	%r925, [%rd8+268];
	xor.b32  	%r1078, %r1078, %r925;
	ld.global.u32 	%r926, [%rd8+272];
	xor.b32  	%r1077, %r1077, %r926;
	ld.global.u32 	%r927, [%rd8+276];
	xor.b32  	%r1076, %r1076, %r927;
$L__BB0_107:
	and.b32  	%r929, %r828, 16384;
	setp.eq.s32 	%p58, %r929, 0;
	@%p58 bra 	$L__BB0_109;
	ld.global.u32 	%r930, [%rd8+280];
	xor.b32  	%r1080, %r1080, %r930;
	ld.global.u32 	%r931, [%rd8+284];
	xor.b32  	%r1079, %r1079, %r931;
	ld.global.u32 	%r932, [%rd8+288];
	xor.b32  	%r1078, %r1078, %r932;
	ld.global.u32 	%r933, [%rd8+292];
	xor.b32  	%r1077, %r1077, %r933;
	ld.global.u32 	%r934, [%rd8+296];
	xor.b32  	%r1076, %r1076, %r934;
$L__BB0_109:
	and.b32  	%r936, %r828, 32768;
	setp.eq.s32 	%p59, %r936, 0;
	@%p59 bra 	$L__BB0_111;
	ld.global.u32 	%r937, [%rd8+300];
	xor.b32  	%r1080, %r1080, %r937;
	ld.global.u32 	%r938, [%rd8+304];
	xor.b32  	%r1079, %r1079, %r938;
	ld.global.u32 	%r939, [%rd8+308];
	xor.b32  	%r1078, %r1078, %r939;
	ld.global.u32 	%r940, [%rd8+312];
	xor.b32  	%r1077, %r1077, %r940;
	ld.global.u32 	%r941, [%rd8+316];
	xor.b32  	%r1076, %r1076, %r941;
$L__BB0_111:
	add.s32 	%r1259, %r1259, 16;
	setp.ne.s32 	%p60, %r1259, 32;
	@%p60 bra 	$L__BB0_79;
	mad.lo.s32 	%r942, %r1253, -31, %r372;
	add.s32 	%r1253, %r942, 1;
	setp.ne.s32 	%p61, %r1253, 5;
	@%p61 bra 	$L__BB0_78;
	st.local.u32 	[%rd1+4], %r1080;
	st.local.v2.u32 	[%rd1+8], {%r1079, %r1078};
	st.local.v2.u32 	[%rd1+16], {%r1077, %r1076};
$L__BB0_114:
	shr.u64 	%rd43, %rd3, 2;
	add.s32 	%r1063, %r1063, 1;
	setp.gt.u64 	%p62, %rd3, 3;
	@%p62 bra 	$L__BB0_2;
$L__BB0_115:
	setp.eq.s32 	%p63, %r580, 0;
	mov.b32 	%r1366, 0;
	@%p63 bra 	$L__BB0_122;
	setp.eq.s32 	%p64, %r580, 1;
	mov.b32 	%r1366, 0;
	@%p64 bra 	$L__BB0_120;
	and.b32  	%r947, %r580, -2;
	neg.s32 	%r1350, %r947;
	mov.b32 	%r1366, 0;
$L__BB0_118:
	shr.u32 	%r948, %r1080, 2;
	xor.b32  	%r949, %r948, %r1080;
	shl.b32 	%r950, %r1076, 4;
	shl.b32 	%r951, %r949, 1;
	xor.b32  	%r952, %r951, %r950;
	xor.b32  	%r953, %r952, %r949;
	xor.b32  	%r954, %r953, %r1076;
	add.s32 	%r955, %r1351, -638133224;
	add.s32 	%r956, %r955, %r954;
	add.s32 	%r957, %r956, 362437;
	shr.u32 	%r958, %r1079, 2;
	xor.b32  	%r959, %r958, %r1079;
	shl.b32 	%r960, %r954, 4;
	shl.b32 	%r961, %r959, 1;
	xor.b32  	%r962, %r961, %r960;
	xor.b32  	%r963, %r962, %r959;
	xor.b32  	%r964, %r963, %r954;
	add.s32 	%r965, %r955, %r964;
	add.s32 	%r966, %r965, 724874;
	cvt.u64.u32 	%rd24, %r957;
	mul.wide.u32 	%rd25, %r966, 2097152;
	xor.b64  	%rd26, %rd25, %rd24;
	cvt.rn.f64.u64 	%fd1, %rd26;
	fma.rn.f64 	%fd2, %fd1, 0d3CA0000000000000, 0d3C90000000000000;
	shr.u32 	%r967, %r1078, 2;
	xor.b32  	%r968, %r967, %r1078;
	shl.b32 	%r969, %r964, 4;
	shl.b32 	%r970, %r968, 1;
	xor.b32  	%r971, %r970, %r969;
	xor.b32  	%r972, %r971, %r968;
	xor.b32  	%r973, %r972, %r964;
	add.s32 	%r974, %r955, %r973;
	add.s32 	%r975, %r974, 1087311;
	shr.u32 	%r976, %r1077, 2;
	xor.b32  	%r977, %r976, %r1077;
	shl.b32 	%r978, %r973, 4;
	shl.b32 	%r979, %r977, 1;
	xor.b32  	%r980, %r979, %r978;
	xor.b32  	%r981, %r980, %r977;
	xor.b32  	%r1080, %r981, %r973;
	add.s32 	%r982, %r955, %r1080;
	add.s32 	%r983, %r982, 1449748;
	cvt.u64.u32 	%rd27, %r975;
	mul.wide.u32 	%rd28, %r983, 2097152;
	xor.b64  	%rd29, %rd28, %rd27;
	cvt.rn.f64.u64 	%fd3, %rd29;
	fma.rn.f64 	%fd4, %fd3, 0d3CA0000000000000, 0d3C90000000000000;
	mul.f64 	%fd5, %fd2, %fd4;
	setp.ge.f64 	%p65, %fd5, 0d3FF0000000000000;
	selp.u32 	%r984, 1, 0, %p65;
	add.s32 	%r985, %r1366, %r984;
	shr.u32 	%r986, %r1076, 2;
	xor.b32  	%r987, %r986, %r1076;
	shl.b32 	%r988, %r1080, 4;
	shl.b32 	%r989, %r987, 1;
	xor.b32  	%r990, %r989, %r988;
	xor.b32  	%r991, %r990, %r987;
	xor.b32  	%r1079, %r991, %r1080;
	add.s32 	%r992, %r955, %r1079;
	add.s32 	%r993, %r992, 1812185;
	shr.u32 	%r994, %r954, 2;
	xor.b32  	%r995, %r994, %r954;
	shl.b32 	%r996, %r1079, 4;
	shl.b32 	%r997, %r995, 1;
	xor.b32  	%r998, %r997, %r996;
	xor.b32  	%r999, %r998, %r995;
	xor.b32  	%r1078, %r999, %r1079;
	add.s32 	%r1000, %r955, %r1078;
	add.s32 	%r1001, %r1000, 2174622;
	cvt.u64.u32 	%rd30, %r993;
	mul.wide.u32 	%rd31, %r1001, 2097152;
	xor.b64  	%rd32, %rd31, %rd30;
	cvt.rn.f64.u64 	%fd6, %rd32;
	fma.rn.f64 	%fd7, %fd6, 0d3CA0000000000000, 0d3C90000000000000;
	shr.u32 	%r1002, %r964, 2;
	xor.b32  	%r1003, %r1002, %r964;
	shl.b32 	%r1004, %r1078, 4;
	shl.b32 	%r1005, %r1003, 1;
	xor.b32  	%r1006, %r1005, %r1004;
	xor.b32  	%r1007, %r1006, %r1003;
	xor.b32  	%r1077, %r1007, %r1078;
	add.s32 	%r1008, %r955, %r1077;
	add.s32 	%r1009, %r1008, 2537059;
	shr.u32 	%r1010, %r973, 2;
	xor.b32  	%r1011, %r1010, %r973;
	shl.b32 	%r1012, %r1077, 4;
	shl.b32 	%r1013, %r1011, 1;
	xor.b32  	%r1014, %r1013, %r1012;
	xor.b32  	%r1015, %r1014, %r1011;
	xor.b32  	%r1076, %r1015, %r1077;
	add.s32 	%r1016, %r955, %r1076;
	add.s32 	%r1017, %r1016, 2899496;
	cvt.u64.u32 	%rd33, %r1009;
	mul.wide.u32 	%rd34, %r1017, 2097152;
	xor.b64  	%rd35, %rd34, %rd33;
	cvt.rn.f64.u64 	%fd8, %rd35;
	fma.rn.f64 	%fd9, %fd8, 0d3CA0000000000000, 0d3C90000000000000;
	mul.f64 	%fd10, %fd7, %fd9;
	setp.ge.f64 	%p66, %fd10, 0d3FF0000000000000;
	selp.u32 	%r1018, 1, 0, %p66;
	add.s32 	%r1366, %r985, %r1018;
	add.s32 	%r1351, %r1351, 2899496;
	add.s32 	%r1350, %r1350, 2;
	setp.ne.s32 	%p67, %r1350, 0;
	@%p67 bra 	$L__BB0_118;
	add.s32 	%r1359, %r1351, -638133224;
$L__BB0_120:
	and.b32  	%r1019, %r580, 1;
	setp.eq.b32 	%p68, %r1019, 1;
	not.pred 	%p69, %p68;
	@%p69 bra 	$L__BB0_122;
	shr.u32 	%r1020, %r1080, 2;
	xor.b32  	%r1021, %r1020, %r1080;
	shl.b32 	%r1022, %r1076, 4;
	shl.b32 	%r1023, %r1021, 1;
	xor.b32  	%r1024, %r1023, %r1022;
	xor.b32  	%r1025, %r1024, %r1021;
	xor.b32  	%r1026, %r1025, %r1076;
	add.s32 	%r1027, %r1359, %r1026;
	add.s32 	%r1028, %r1027, 362437;
	shr.u32 	%r1029, %r1079, 2;
	xor.b32  	%r1030, %r1029, %r1079;
	shl.b32 	%r1031, %r1026, 4;
	shl.b32 	%r1032, %r1030, 1;
	xor.b32  	%r1033, %r1032, %r1031;
	xor.b32  	%r1034, %r1033, %r1030;
	xor.b32  	%r1035, %r1034, %r1026;
	add.s32 	%r1036, %r1359, %r1035;
	add.s32 	%r1037, %r1036, 724874;
	cvt.u64.u32 	%rd36, %r1028;
	mul.wide.u32 	%rd37, %r1037, 2097152;
	xor.b64  	%rd38, %rd37, %rd36;
	cvt.rn.f64.u64 	%fd11, %rd38;
	fma.rn.f64 	%fd12, %fd11, 0d3CA0000000000000, 0d3C90000000000000;
	shr.u32 	%r1038, %r1078, 2;
	xor.b32  	%r1039, %r1038, %r1078;
	shl.b32 	%r1040, %r1035, 4;
	shl.b32 	%r1041, %r1039, 1;
	xor.b32  	%r1042, %r1041, %r1040;
	xor.b32  	%r1043, %r1042, %r1039;
	xor.b32  	%r1044, %r1043, %r1035;
	add.s32 	%r1045, %r1359, %r1044;
	add.s32 	%r1046, %r1045, 1087311;
	shr.u32 	%r1047, %r1077, 2;
	xor.b32  	%r1048, %r1047, %r1077;
	shl.b32 	%r1049, %r1044, 4;
	shl.b32 	%r1050, %r1048, 1;
	xor.b32  	%r1051, %r1050, %r1049;
	xor.b32  	%r1052, %r1051, %r1048;
	xor.b32  	%r1053, %r1052, %r1044;
	add.s32 	%r1054, %r1359, %r1053;
	add.s32 	%r1055, %r1054, 1449748;
	cvt.u64.u32 	%rd39, %r1046;
	mul.wide.u32 	%rd40, %r1055, 2097152;
	xor.b64  	%rd41, %rd40, %rd39;
	cvt.rn.f64.u64 	%fd13, %rd41;
	fma.rn.f64 	%fd14, %fd13, 0d3CA0000000000000, 0d3C90000000000000;
	mul.f64 	%fd15, %fd12, %fd14;
	setp.ge.f64 	%p70, %fd15, 0d3FF0000000000000;
	selp.u32 	%r1056, 1, 0, %p70;
	add.s32 	%r1366, %r1366, %r1056;
$L__BB0_122:
	cvta.to.global.u64 	%rd42, %rd10;
	atom.global.add.u32 	%r1057, [%rd42], %r1366;
	ret;

}


// ===== COMPILED SASS (sm_100) =====

	.target	sm_100

	.elftype	@"ET_EXEC"


//--------------------- .note.nv.tkinfo           --------------------------
	.section	.note.nv.tkinfo,"",@"SHT_NOTE"
	.sectionflags	@"SHF_NOTE_NV_TKINFO"
	.tkinfo
        /*0018*/ 	.word	0x00000002
        /*0030*/ 	.string	""
        /*0030*/ 	.string	"ptxas"
        /*0030*/ 	.string	"Cuda compilation tools, release 13.0, V13.0.88"
        /*0030*/ 	.string	"Build cuda_13.0.r13.0/compiler.36424714_0"
        /*0030*/ 	.string	"-arch sm_100 -m 64 "



//--------------------- .note.nv.cuinfo           --------------------------
	.section	.note.nv.cuinfo,"",@"SHT_NOTE"
	.sectionflags	@"SHF_NOTE_NV_CUINFO"
        /*0018*/ 	.short	0x0002
        /*001a*/ 	.short	0x0064
        /*001c*/ 	.short	0x0082
	.zero		2


//--------------------- .nv.info                  --------------------------
	.section	.nv.info,"",@"SHT_CUDA_INFO"
	.align	4


	//----- nvinfo : EIATTR_REGCOUNT
	.align		4
        /*0000*/ 	.byte	0x04, 0x2f
        /*0002*/ 	.short	(.L_10 - .L_9)
	.align		4
.L_9:
        /*0004*/ 	.word	index@(_Z15monteCarloEulerPjj)
        /*0008*/ 	.word	0x0000001f


	//----- nvinfo : EIATTR_FRAME_SIZE
	.align		4
.L_10:
        /*000c*/ 	.byte	0x04, 0x11
        /*000e*/ 	.short	(.L_12 - .L_11)
	.align		4
.L_11:
        /*0010*/ 	.word	index@(_Z15monteCarloEulerPjj)
        /*0014*/ 	.word	0x00000030


	//----- nvinfo : EIATTR_MIN_STACK_SIZE
	.align		4
.L_12:
        /*0018*/ 	.byte	0x04, 0x12
        /*001a*/ 	.short	(.L_14 - .L_13)
	.align		4
.L_13:
        /*001c*/ 	.word	index@(_Z15monteCarloEulerPjj)
        /*0020*/ 	.word	0x00000030
.L_14:


//--------------------- .nv.compat                --------------------------
	.section	.nv.compat,"",@"SHT_CUDA_COMPAT_INFO"
	.align	4
        /*0000*/ 	.byte	0x02, 0x09, 0x00, 0x00, 0x02, 0x02, 0x01, 0x00, 0x02, 0x05, 0x05, 0x00, 0x03, 0x07, 0x01, 0x01
        /*0010*/ 	.byte	0x02, 0x03, 0x00, 0x00, 0x02, 0x06, 0x01, 0x00, 0x04, 0x0b, 0x08, 0x00, 0x01, 0x00, 0x00, 0x00
        /*0020*/ 	.byte	0x00, 0x00, 0x00, 0x00


//--------------------- .nv.info._Z15monteCarloEulerPjj --------------------------
	.section	.nv.info._Z15monteCarloEulerPjj,"",@"SHT_CUDA_INFO"
	.sectionflags	@""
	.align	4


	//----- nvinfo : EIATTR_CUDA_API_VERSION
	.align		4
        /*0000*/ 	.byte	0x04, 0x37
        /*0002*/ 	.short	(.L_16 - .L_15)
.L_15:
        /*0004*/ 	.word	0x00000082


	//----- nvinfo : EIATTR_KPARAM_INFO
	.align		4
.L_16:
        /*0008*/ 	.byte	0x04, 0x17
        /*000a*/ 	.short	(.L_18 - .L_17)
.L_17:
        /*000c*/ 	.word	0x00000000
        /*0010*/ 	.short	0x0001
        /*0012*/ 	.short	0x0008
        /*0014*/ 	.byte	0x00, 0xf0, 0x11, 0x00


	//----- nvinfo : EIATTR_KPARAM_INFO
	.align		4
.L_18:
        /*0018*/ 	.byte	0x04, 0x17
        /*001a*/ 	.short	(.L_20 - .L_19)
.L_19:
        /*001c*/ 	.word	0x00000000
        /*0020*/ 	.short	0x0000
        /*0022*/ 	.short	0x0000
        /*0024*/ 	.byte	0x00, 0xf5, 0x21, 0x00


	//----- nvinfo : EIATTR_SPARSE_MMA_MASK
	.align		4
.L_20:
        /*0028*/ 	.byte	0x03, 0x50
        /*002a*/ 	.short	0x0000


	//----- nvinfo : EIATTR_MAXREG_COUNT
	.align		4
        /*002c*/ 	.byte	0x03, 0x1b
        /*002e*/ 	.short	0x00ff


	//----- nvinfo : EIATTR_MERCURY_ISA_VERSION
	.align		4
        /*0030*/ 	.byte	0x03, 0x5f
        /*0032*/ 	.short	0x0101


	//----- nvinfo : EIATTR_INT_WARP_WIDE_INSTR_OFFSETS
	.align		4
        /*0034*/ 	.byte	0x04, 0x31
        /*0036*/ 	.short	(.L_22 - .L_21)


	//   ....[0]....
.L_21:
        /*0038*/ 	.word	0x00003050


	//   ....[1]....
        /*003c*/ 	.word	0x00003070


	//----- nvinfo : EIATTR_VRC_CTA_INIT_COUNT
	.align		4
.L_22:
        /*0040*/ 	.byte	0x02, 0x4a
	.zero		1
	.zero		1


	//----- nvinfo : EIATTR_EXIT_INSTR_OFFSETS
	.align		4
        /*0044*/ 	.byte	0x04, 0x1c
        /*0046*/ 	.short	(.L_24 - .L_23)


	//   ....[0]....
.L_23:
        /*0048*/ 	.word	0x000030c0


	//----- nvinfo : EIATTR_CRS_STACK_SIZE
	.align		4
.L_24:
        /*004c*/ 	.byte	0x04, 0x1e
        /*004e*/ 	.short	(.L_26 - .L_25)
.L_25:
        /*0050*/ 	.word	0x00000000


	//----- nvinfo : EIATTR_CBANK_PARAM_SIZE
	.align		4
.L_26:
        /*0054*/ 	.byte	0x03, 0x19
        /*0056*/ 	.short	0x000c


	//----- nvinfo : EIATTR_PARAM_CBANK
	.align		4
        /*0058*/ 	.byte	0x04, 0x0a
        /*005a*/ 	.short	(.L_28 - .L_27)
	.align		4
.L_27:
        /*005c*/ 	.word	index@(.nv.constant0._Z15monteCarloEulerPjj)
        /*0060*/ 	.short	0x0380
        /*0062*/ 	.short	0x000c


	//----- nvinfo : EIATTR_SW_WAR
	.align		4
.L_28:
        /*0064*/ 	.byte	0x04, 0x36
        /*0066*/ 	.short	(.L_30 - .L_29)
.L_29:
        /*0068*/ 	.word	0x00000008
.L_30:


//--------------------- .nv.callgraph             --------------------------
	.section	.nv.callgraph,"",@"SHT_CUDA_CALLGRAPH"
	.align	4
	.sectionentsize	8
	.align		4
        /*0000*/ 	.word	0x00000000
	.align		4
        /*0004*/ 	.word	0xffffffff
	.align		4
        /*0008*/ 	.word	0x00000000
	.align		4
        /*000c*/ 	.word	0xfffffffe
	.align		4
        /*0010*/ 	.word	0x00000000
	.align		4
        /*0014*/ 	.word	0xfffffffd
	.align		4
        /*0018*/ 	.word	0x00000000
	.align		4
        /*001c*/ 	.word	0xfffffffc


//--------------------- .nv.constant4             --------------------------
	.section	.nv.constant4,"a",@progbits
	.align	8
	.align		8
.nv.constant4:
        /*0000*/ 	.dword	precalc_xorwow_matrix
	.align		8
        /*0008*/ 	.dword	precalc_xorwow_offset_matrix
	.align		8
        /*0010*/ 	.dword	mrg32k3aM1
	.align		8
        /*0018*/ 	.dword	mrg32k3aM2
	.align		8
        /*0020*/ 	.dword	mrg32k3aM1SubSeq
	.align		8
        /*0028*/ 	.dword	mrg32k3aM2SubSeq
	.align		8
        /*0030*/ 	.dword	mrg32k3aM1Seq
	.align		8
        /*0038*/ 	.dword	mrg32k3aM2Seq


//--------------------- .nv.constant3             --------------------------
	.section	.nv.constant3,"a",@progbits
	.align	8
.nv.constant3:
	.type		__cr_lgamma_table,@object
	.size		__cr_lgamma_table,(.L_8 - __cr_lgamma_table)
__cr_lgamma_table:
        /*0000*/ 	.byte	0x00, 0x00, 0x00, 0x00, 0x00, 0x00, 0x00, 0x00, 0x00, 0x00, 0x00, 0x00, 0x00, 0x00, 0x00, 0x00
        /*0010*/ 	.byte	0xef, 0x39, 0xfa, 0xfe, 0x42, 0x2e, 0xe6, 0x3f, 0x02, 0x20, 0x2a, 0xfa, 0x0b, 0xab, 0xfc, 0x3f
        /*0020*/ 	.byte	0xf9, 0x2c, 0x92, 0x7c, 0xa7, 0x6c, 0x09, 0x40, 0xc9, 0x79, 0x44, 0x3c, 0x64, 0x26, 0x13, 0x40
        /*0030*/ 	.byte	0xca, 0x01, 0xcf, 0x3a, 0x27, 0x51, 0x1a, 0x40, 0x30, 0xcc, 0x2d, 0xf3, 0xe1, 0x0c, 0x21, 0x40
        /*0040*/ 	.byte	0x0d, 0xb7, 0xfc, 0x82, 0x8e, 0x35, 0x25, 0x40
.L_8:


//--------------------- .text._Z15monteCarloEulerPjj --------------------------
	.section	.text._Z15monteCarloEulerPjj,"ax",@progbits
	.align	128
        .global         _Z15monteCarloEulerPjj
        .type           _Z15monteCarloEulerPjj,@function
        .size           _Z15monteCarloEulerPjj,(.L_x_15 - _Z15monteCarloEulerPjj)
        .other          _Z15monteCarloEulerPjj,@"STO_CUDA_ENTRY STV_DEFAULT"
_Z15monteCarloEulerPjj:
.text._Z15monteCarloEulerPjj:
[----:B------:R-:W0:Y:S01]  /*0000*/  LDC R1, c[0x0][0x37c] ;  /* 0x0000df00ff017b82 */ /* 0x000e220000000800 */
[----:B------:R-:W1:Y:S07]  /*0010*/  S2R R15, SR_TID.X ;  /* 0x00000000000f7919 */ /* 0x000e6e0000002100 */
[----:B------:R-:W1:Y:S01]  /*0020*/  S2UR UR4, SR_CTAID.X ;  /* 0x00000000000479c3 */ /* 0x000e620000002500 */
[----:B0-----:R-:W-:Y:S01]  /*0030*/  VIADD R1, R1, 0xffffffd0 ;  /* 0xffffffd001017836 */ /* 0x001fe20000000000 */
[----:B------:R-:W0:Y:S06]  /*0040*/  LDCU.64 UR6, c[0x0][0x358] ;  /* 0x00006b00ff0677ac */ /* 0x000e2c0008000a00 */
[----:B------:R-:W1:Y:S02]  /*0050*/  LDC R0, c[0x0][0x360] ;  /* 0x0000d800ff007b82 */ /* 0x000e640000000800 */
[----:B-1----:R-:W-:-:S06]  /*0060*/  IMAD R15, R0, UR4, R15 ;  /* 0x00000004000f7c24 */ /* 0x002fcc000f8e020f */
[----:B------:R-:W1:Y:S01]  /*0070*/  S2UR UR4, SR_CLOCKLO ;  /* 0x00000000000479c3 */ /* 0x000e620000005000 */
[----:B------:R-:W-:Y:S01]  /*0080*/  NOP ;  /* 0x0000000000007918 */ /* 0x000fe20000000000 */
[C---:B-1----:R-:W-:Y:S01]  /*0090*/  VIADD R0, R15.reuse, UR4 ;  /* 0x000000040f007c36 */ /* 0x042fe20008000000 */
[----:B------:R-:W-:Y:S01]  /*00a0*/  ISETP.NE.AND P0, PT, R15, RZ, PT ;  /* 0x000000ff0f00720c */ /* 0x000fe20003f05270 */
[----:B------:R-:W-:Y:S01]  /*00b0*/  IMAD.MOV.U32 R11, RZ, RZ, -0x75bd8fc ;  /* 0xf8a42704ff0b7424 */ /* 0x000fe200078e00ff */
[----:B------:R-:W-:Y:S01]  /*00c0*/  BSSY.RECONVERGENT B0, `(.L_x_0) ;  /* 0x0000263000007945 */ /* 0x000fe20003800200 */
[----:B------:R-:W-:Y:S01]  /*00d0*/  IMAD.MOV.U32 R8, RZ, RZ, -0x23270784 ;  /* 0xdcd8f87cff087424 */ /* 0x000fe200078e00ff */
[----:B------:R-:W-:Y:S01]  /*00e0*/  LOP3.LUT R0, R0, 0xaad26b49, RZ, 0x3c, !PT ;  /* 0xaad26b4900007812 */ /* 0x000fe200078e3cff */
[----:B------:R-:W-:Y:S02]  /*00f0*/  IMAD.MOV.U32 R7, RZ, RZ, -0x75bd8fc ;  /* 0xf8a42704ff077424 */ /* 0x000fe400078e00ff */
[----:B------:R-:W-:-:S02]  /*0100*/  IMAD.MOV.U32 R4, RZ, RZ, -0x23270784 ;  /* 0xdcd8f87cff047424 */ /* 0x000fc400078e00ff */
[----:B------:R-:W-:-:S04]  /*0110*/  IMAD R12, R0, 0x4182bed5, RZ ;  /* 0x4182bed5000c7824 */ /* 0x000fc800078e02ff */
[C---:B------:R-:W-:Y:S01]  /*0120*/  VIADD R5, R12.reuse, 0x583f19 ;  /* 0x00583f190c057836 */ /* 0x040fe20000000000 */
[C---:B------:R-:W-:Y:S01]  /*0130*/  LOP3.LUT R6, R12.reuse, 0x159a55e5, RZ, 0x3c, !PT ;  /* 0x159a55e50c067812 */ /* 0x040fe200078e3cff */
[C---:B------:R-:W-:Y:S02]  /*0140*/  VIADD R2, R12.reuse, 0xd9f6dc18 ;  /* 0xd9f6dc180c027836 */ /* 0x040fe40000000000 */
[----:B------:R-:W-:Y:S02]  /*0150*/  VIADD R3, R12, 0x75bcd15 ;  /* 0x075bcd150c037836 */ /* 0x000fe40000000000 */
[----:B------:R-:W-:Y:S02]  /*0160*/  IMAD.MOV.U32 R10, RZ, RZ, R6 ;  /* 0x000000ffff0a7224 */ /* 0x000fe400078e0006 */
[----:B------:R-:W-:Y:S01]  /*0170*/  IMAD.MOV.U32 R9, RZ, RZ, R5 ;  /* 0x000000ffff097224 */ /* 0x000fe200078e0005 */
[----:B------:R1:W-:Y:S04]  /*0180*/  STL.64 [R1], R2 ;  /* 0x0000000201007387 */ /* 0x0003e80000100a00 */
[----:B------:R1:W-:Y:S04]  /*0190*/  STL.64 [R1+0x8], R10 ;  /* 0x0000080a01007387 */ /* 0x0003e80000100a00 */
[----:B------:R1:W-:Y:S01]  /*01a0*/  STL.64 [R1+0x10], R8 ;  /* 0x0000100801007387 */ /* 0x0003e20000100a00 */
[----:B0-----:R-:W-:Y:S05]  /*01b0*/  @!P0 BRA `(.L_x_1) ;  /* 0x00000024004c8947 */ /* 0x001fea0003800000 */
[----:B------:R-:W-:Y:S02]  /*01c0*/  IMAD.MOV.U32 R14, RZ, RZ, RZ ;  /* 0x000000ffff0e7224 */ /* 0x000fe400078e00ff */
[----:B------:R-:W-:Y:S02]  /*01d0*/  IMAD.MOV.U32 R13, RZ, RZ, RZ ;  /* 0x000000ffff0d7224 */ /* 0x000fe400078e00ff */
[----:B------:R-:W-:Y:S02]  /*01e0*/  IMAD.MOV.U32 R7, RZ, RZ, -0x75bd8fc ;  /* 0xf8a42704ff077424 */ /* 0x000fe400078e00ff */
[----:B------:R-:W-:-:S07]  /*01f0*/  IMAD.MOV.U32 R4, RZ, RZ, -0x23270784 ;  /* 0xdcd8f87cff047424 */ /* 0x000fce00078e00ff */
.L_x_10:
[----:B------:R-:W-:Y:S01]  /*0200*/  LOP3.LUT R0, R15, 0x3, RZ, 0xc0, !PT ;  /* 0x000000030f007812 */ /* 0x000fe200078ec0ff */
[----:B------:R-:W-:Y:S03]  /*0210*/  BSSY.RECONVERGENT B1, `(.L_x_2) ;  /* 0x0000247000017945 */ /* 0x000fe60003800200 */
[----:B------:R-:W-:-:S04]  /*0220*/  ISETP.NE.U32.AND P0, PT, R0, RZ, PT ;  /* 0x000000ff0000720c */ /* 0x000fc80003f05070 */
[----:B------:R-:W-:-:S13]  /*0230*/  ISETP.NE.AND.EX P0, PT, RZ, RZ, PT, P0 ;  /* 0x000000ffff00720c */ /* 0x000fda0003f05300 */
[----:B0-----:R-:W-:Y:S05]  /*0240*/  @!P0 BRA `(.L_x_3) ;  /* 0x00000024000c8947 */ /* 0x001fea0003800000 */
[----:B-1----:R-:W0:Y:S01]  /*0250*/  LDC.64 R8, c[0x4][RZ] ;  /* 0x01000000ff087b82 */ /* 0x002e220000000a00 */
[----:B------:R-:W-:Y:S01]  /*0260*/  IMAD.MOV.U32 R0, RZ, RZ, RZ ;  /* 0x000000ffff007224 */ /* 0x000fe200078e00ff */
[----:B------:R-:W-:Y:S02]  /*0270*/  CS2R R4, SRZ ;  /* 0x0000000000047805 */ /* 0x000fe4000001ff00 */
[----:B------:R-:W-:Y:S01]  /*0280*/  CS2R R6, SRZ ;  /* 0x0000000000067805 */ /* 0x000fe2000001ff00 */
[----:B------:R-:W-:Y:S02]  /*0290*/  IMAD.MOV.U32 R3, RZ, RZ, RZ ;  /* 0x000000ffff037224 */ /* 0x000fe400078e00ff */
[----:B0-----:R-:W-:-:S07]  /*02a0*/  IMAD.WIDE.U32 R8, R13, 0xc80, R8 ;  /* 0x00000c800d087825 */ /* 0x001fce00078e0008 */
.L_x_5:
[----:B------:R-:W-:-:S06]  /*02b0*/  IMAD R16, R0, 0x4, R1 ;  /* 0x0000000400107824 */ /* 0x000fcc00078e0201 */
[----:B------:R-:W5:Y:S01]  /*02c0*/  LDL R16, [R16+0x4] ;  /* 0x0000040010107983 */ /* 0x000f620000100800 */
[----:B------:R-:W-:-:S05]  /*02d0*/  UMOV UR4, URZ ;  /* 0x000000ff00047c82 */ /* 0x000fca0008000000 */
.L_x_4:
[----:B-----5:R-:W-:Y:S01]  /*02e0*/  SHF.R.U32.HI R21, RZ, UR4, R16 ;  /* 0x00000004ff157c19 */ /* 0x020fe20008011610 */
[----:B------:R-:W-:-:S03]  /*02f0*/  IMAD.SHL.U32 R10, R0, 0x20, RZ ;  /* 0x00000020000a7824 */ /* 0x000fc600078e00ff */
[----:B------:R-:W-:Y:S01]  /*0300*/  LOP3.LUT R11, R21, 0x1, RZ, 0xc0, !PT ;  /* 0x00000001150b7812 */ /* 0x000fe200078ec0ff */
[----:B------:R-:W-:-:S03]  /*0310*/  VIADD R10, R10, UR4 ;  /* 0x000000040a0a7c36 */ /* 0x000fc60008000000 */
[----:B------:R-:W-:Y:S01]  /*0320*/  ISETP.NE.U32.AND P0, PT, R11, 0x1, PT ;  /* 0x000000010b00780c */ /* 0x000fe20003f05070 */
[----:B------:R-:W-:-:S03]  /*0330*/  IMAD R11, R10, 0x5, RZ ;  /* 0x000000050a0b7824 */ /* 0x000fc600078e02ff */
[----:B------:R-:W-:Y:S01]  /*0340*/  R2P PR, R21, 0x7e ;  /* 0x0000007e15007804 */ /* 0x000fe20000000000 */
[----:B------:R-:W-:-:S08]  /*0350*/  IMAD.WIDE.U32 R10, R11, 0x4, R8 ;  /* 0x000000040b0a7825 */ /* 0x000fd000078e0008 */
[----:B------:R-:W2:Y:S04]  /*0360*/  @!P0 LDG.E R20, desc[UR6][R10.64+0x10] ;  /* 0x000010060a148981 */ /* 0x000ea8000c1e1900 */
[----:B------:R-:W3:Y:S04]  /*0370*/  @P1 LDG.E R22, desc[UR6][R10.64+0x24] ;  /* 0x000024060a161981 */ /* 0x000ee8000c1e1900 */
[----:B------:R-:W4:Y:S04]  /*0380*/  @P2 LDG.E R24, desc[UR6][R10.64+0x38] ;  /* 0x000038060a182981 */ /* 0x000f28000c1e1900 */
[----:B------:R-:W4:Y:S04]  /*0390*/  @P3 LDG.E R26, desc[UR6][R10.64+0x4c] ;  /* 0x00004c060a1a3981 */ /* 0x000f28000c1e1900 */
[----:B------:R-:W4:Y:S04]  /*03a0*/  @P4 LDG.E R28, desc[UR6][R10.64+0x60] ;  /* 0x000060060a1c4981 */ /* 0x000f28000c1e1900 */
[----:B------:R-:W4:Y:S04]  /*03b0*/  @!P0 LDG.E R18, desc[UR6][R10.64] ;  /* 0x000000060a128981 */ /* 0x000f28000c1e1900 */
[----:B------:R-:W4:Y:S04]  /*03c0*/  @!P0 LDG.E R17, desc[UR6][R10.64+0x4] ;  /* 0x000004060a118981 */ /* 0x000f28000c1e1900 */
[----:B------:R-:W4:Y:S04]  /*03d0*/  @P5 LDG.E R19, desc[UR6][R10.64+0x74] ;  /* 0x000074060a135981 */ /* 0x000f28000c1e1900 */
[----:B------:R-:W4:Y:S04]  /*03e0*/  @P1 LDG.E R23, desc[UR6][R10.64+0x20] ;  /* 0x000020060a171981 */ /* 0x000f28000c1e1900 */
[----:B------:R-:W4:Y:S01]  /*03f0*/  @P3 LDG.E R25, desc[UR6][R10.64+0x48] ;  /* 0x000048060a193981 */ /* 0x000f22000c1e1900 */
[----:B--2---:R-:W-:-:S03]  /*0400*/  @!P0 LOP3.LUT R5, R5, R20, RZ, 0x3c, !PT ;  /* 0x0000001405058212 */ /* 0x004fc600078e3cff */
[----:B------:R-:W2:Y:S01]  /*0410*/  @P1 LDG.E R20, desc[UR6][R10.64+0x14] ;  /* 0x000014060a141981 */ /* 0x000ea2000c1e1900 */
[----:B---3--:R-:W-:-:S03]  /*0420*/  @P1 LOP3.LUT R5, R5, R22, RZ, 0x3c, !PT ;  /* 0x0000001605051212 */ /* 0x008fc600078e3cff */
[----:B------:R-:W3:Y:S01]  /*0430*/  @P1 LDG.E R22, desc[UR6][R10.64+0x1c] ;  /* 0x00001c060a161981 */ /* 0x000ee2000c1e1900 */
[----:B----4-:R-:W-:-:S03]  /*0440*/  @P2 LOP3.LUT R5, R5, R24, RZ, 0x3c, !PT ;  /* 0x0000001805052212 */ /* 0x010fc600078e3cff */
[----:B------:R-:W4:Y:S01]  /*0450*/  @P2 LDG.E R24, desc[UR6][R10.64+0x28] ;  /* 0x000028060a182981 */ /* 0x000f22000c1e1900 */
[----:B------:R-:W-:-:S03]  /*0460*/  @P3 LOP3.LUT R5, R5, R26, RZ, 0x3c, !PT ;  /* 0x0000001a05053212 */ /* 0x000fc600078e3cff */
[----:B------:R-:W3:Y:S01]  /*0470*/  @P6 LDG.E R26, desc[UR6][R10.64+0x88] ;  /* 0x000088060a1a6981 */ /* 0x000ee2000c1e1900 */
[----:B------:R-:W-:Y:S02]  /*0480*/  @P4 LOP3.LUT R5, R5, R28, RZ, 0x3c, !PT ;  /* 0x0000001c05054212 */ /* 0x000fe400078e3cff */
[----:B------:R-:W-:Y:S02]  /*0490*/  @!P0 LOP3.LUT R3, R3, R18, RZ, 0x3c, !PT ;  /* 0x0000001203038212 */ /* 0x000fe400078e3cff */
[----:B------:R-:W3:Y:S01]  /*04a0*/  @!P0 LDG.E R18, desc[UR6][R10.64+0x8] ;  /* 0x000008060a128981 */ /* 0x000ee2000c1e1900 */
[----:B------:R-:W-:-:S03]  /*04b0*/  @!P0 LOP3.LUT R6, R6, R17, RZ, 0x3c, !PT ;  /* 0x0000001106068212 */ /* 0x000fc600078e3cff */
[----:B------:R-:W3:Y:S01]  /*04c0*/  @!P0 LDG.E R17, desc[UR6][R10.64+0xc] ;  /* 0x00000c060a118981 */ /* 0x000ee2000c1e1900 */
[----:B------:R-:W-:-:S03]  /*04d0*/  @P5 LOP3.LUT R5, R5, R19, RZ, 0x3c, !PT ;  /* 0x0000001305055212 */ /* 0x000fc600078e3cff */
[----:B------:R-:W3:Y:S01]  /*04e0*/  @P1 LDG.E R19, desc[UR6][R10.64+0x18] ;  /* 0x000018060a131981 */ /* 0x000ee2000c1e1900 */
[----:B--2---:R-:W-:-:S03]  /*04f0*/  @P1 LOP3.LUT R3, R3, R20, RZ, 0x3c, !PT ;  /* 0x0000001403031212 */ /* 0x004fc600078e3cff */
[----:B------:R-:W2:Y:S01]  /*0500*/  @P3 LDG.E R20, desc[UR6][R10.64+0x3c] ;  /* 0x00003c060a143981 */ /* 0x000ea2000c1e1900 */
[----:B----4-:R-:W-:-:S03]  /*0510*/  @P2 LOP3.LUT R3, R3, R24, RZ, 0x3c, !PT ;  /* 0x0000001803032212 */ /* 0x010fc600078e3cff */
[----:B------:R-:W4:Y:S01]  /*0520*/  @P4 LDG.E R24, desc[UR6][R10.64+0x50] ;  /* 0x000050060a184981 */ /* 0x000f22000c1e1900 */
[----:B---3--:R-:W-:-:S03]  /*0530*/  @!P0 LOP3.LUT R7, R7, R18, RZ, 0x3c, !PT ;  /* 0x0000001207078212 */ /* 0x008fc600078e3cff */
[----:B------:R-:W3:Y:S01]  /*0540*/  @P2 LDG.E R18, desc[UR6][R10.64+0x30] ;  /* 0x000030060a122981 */ /* 0x000ee2000c1e1900 */
[----:B------:R-:W-:-:S03]  /*0550*/  @!P0 LOP3.LUT R4, R4, R17, RZ, 0x3c, !PT ;  /* 0x0000001104048212 */ /* 0x000fc600078e3cff */
[----:B------:R-:W3:Y:S01]  /*0560*/  @P2 LDG.E R17, desc[UR6][R10.64+0x2c] ;  /* 0x00002c060a112981 */ /* 0x000ee2000c1e1900 */
[----:B------:R-:W-:-:S03]  /*0570*/  @P1 LOP3.LUT R6, R6, R19, RZ, 0x3c, !PT ;  /* 0x0000001306061212 */ /* 0x000fc600078e3cff */
[----:B------:R-:W3:Y:S01]  /*0580*/  @P2 LDG.E R19, desc[UR6][R10.64+0x34] ;  /* 0x000034060a132981 */ /* 0x000ee2000c1e1900 */
[----:B------:R-:W-:Y:S02]  /*0590*/  @P1 LOP3.LUT R7, R7, R22, RZ, 0x3c, !PT ;  /* 0x0000001607071212 */ /* 0x000fe400078e3cff */
[----:B------:R-:W-:Y:S01]  /*05a0*/  @P1 LOP3.LUT R4, R4, R23, RZ, 0x3c, !PT ;  /* 0x0000001704041212 */ /* 0x000fe200078e3cff */
[----:B------:R-:W3:Y:S04]  /*05b0*/  @P3 LDG.E R22, desc[UR6][R10.64+0x44] ;  /* 0x000044060a163981 */ /* 0x000ee8000c1e1900 */
[----:B------:R-:W3:Y:S01]  /*05c0*/  @P3 LDG.E R23, desc[UR6][R10.64+0x40] ;  /* 0x000040060a173981 */ /* 0x000ee2000c1e1900 */
[----:B--2---:R-:W-:-:S03]  /*05d0*/  @P3 LOP3.LUT R3, R3, R20, RZ, 0x3c, !PT ;  /* 0x0000001403033212 */ /* 0x004fc600078e3cff */
[----:B------:R-:W2:Y:S01]  /*05e0*/  @P5 LDG.E R20, desc[UR6][R10.64+0x64] ;  /* 0x000064060a145981 */ /* 0x000ea2000c1e1900 */
[----:B----4-:R-:W-:-:S03]  /*05f0*/  @P4 LOP3.LUT R3, R3, R24, RZ, 0x3c, !PT ;  /* 0x0000001803034212 */ /* 0x010fc600078e3cff */
[----:B------:R-:W4:Y:S01]  /*0600*/  @P6 LDG.E R24, desc[UR6][R10.64+0x78] ;  /* 0x000078060a186981 */ /* 0x000f22000c1e1900 */
[----:B---3--:R-:W-:-:S03]  /*0610*/  @P2 LOP3.LUT R7, R7, R18, RZ, 0x3c, !PT ;  /* 0x0000001207072212 */ /* 0x008fc600078e3cff */
[----:B------:R-:W3:Y:S01]  /*0620*/  @P4 LDG.E R18, desc[UR6][R10.64+0x58] ;  /* 0x000058060a124981 */ /* 0x000ee2000c1e1900 */
[----:B------:R-:W-:-:S03]  /*0630*/  @P2 LOP3.LUT R6, R6, R17, RZ, 0x3c, !PT ;  /* 0x0000001106062212 */ /* 0x000fc600078e3cff */
[----:B------:R-:W3:Y:S01]  /*0640*/  @P4 LDG.E R17, desc[UR6][R10.64+0x54] ;  /* 0x000054060a114981 */ /* 0x000ee2000c1e1900 */
[----:B------:R-:W-:-:S03]  /*0650*/  @P2 LOP3.LUT R4, R4, R19, RZ, 0x3c, !PT ;  /* 0x0000001304042212 */ /* 0x000fc600078e3cff */
[----:B------:R-:W3:Y:S01]  /*0660*/  @P4 LDG.E R19, desc[UR6][R10.64+0x5c] ;  /* 0x00005c060a134981 */ /* 0x000ee2000c1e1900 */
[----:B------:R-:W-:Y:S02]  /*0670*/  @P3 LOP3.LUT R7, R7, R22, RZ, 0x3c, !PT ;  /* 0x0000001607073212 */ /* 0x000fe400078e3cff */
[----:B------:R-:W-:Y:S01]  /*0680*/  @P3 LOP3.LUT R4, R4, R25, RZ, 0x3c, !PT ;  /* 0x0000001904043212 */ /* 0x000fe200078e3cff */
[----:B------:R-:W3:Y:S01]  /*0690*/  @P5 LDG.E R22, desc[UR6][R10.64+0x6c] ;  /* 0x00006c060a165981 */ /* 0x000ee2000c1e1900 */
[----:B------:R-:W-:-:S03]  /*06a0*/  @P3 LOP3.LUT R6, R6, R23, RZ, 0x3c, !PT ;  /* 0x0000001706063212 */ /* 0x000fc600078e3cff */
[----:B------:R-:W3:Y:S04]  /*06b0*/  @P5 LDG.E R23, desc[UR6][R10.64+0x68] ;  /* 0x000068060a175981 */ /* 0x000ee8000c1e1900 */
[----:B------:R-:W3:Y:S01]  /*06c0*/  @P5 LDG.E R25, desc[UR6][R10.64+0x70] ;  /* 0x000070060a195981 */ /* 0x000ee2000c1e1900 */
[----:B------:R-:W-:Y:S02]  /*06d0*/  LOP3.LUT P0, RZ, R21, 0x80, RZ, 0xc0, !PT ;  /* 0x0000008015ff7812 */ /* 0x000fe4000780c0ff */
[----:B--2---:R-:W-:-:S11]  /*06e0*/  @P5 LOP3.LUT R3, R3, R20, RZ, 0x3c, !PT ;  /* 0x0000001403035212 */ /* 0x004fd600078e3cff */
        /* <DEDUP_REMOVED lines=15> */
[----:B------:R-:W-:Y:S02]  /*07e0*/  @P6 LOP3.LUT R5, R5, R26, RZ, 0x3c, !PT ;  /* 0x0000001a05056212 */ /* 0x000fe400078e3cff */
[----:B--2---:R-:W-:Y:S02]  /*07f0*/  @P0 LOP3.LUT R3, R3, R20, RZ, 0x3c, !PT ;  /* 0x0000001403030212 */ /* 0x004fe400078e3cff */
[----:B----4-:R-:W-:Y:S02]  /*0800*/  @P0 LOP3.LUT R5, R5, R24, RZ, 0x3c, !PT ;  /* 0x0000001805050212 */ /* 0x010fe400078e3cff */
[----:B---3--:R-:W-:Y:S02]  /*0810*/  @P6 LOP3.LUT R7, R7, R18, RZ, 0x3c, !PT ;  /* 0x0000001207076212 */ /* 0x008fe400078e3cff */
[----:B------:R-:W-:Y:S02]  /*0820*/  @P6 LOP3.LUT R6, R6, R17, RZ, 0x3c, !PT ;  /* 0x0000001106066212 */ /* 0x000fe400078e3cff */
[----:B------:R-:W-:-:S02]  /*0830*/  @P6 LOP3.LUT R4, R4, R19, RZ, 0x3c, !PT ;  /* 0x0000001304046212 */ /* 0x000fc400078e3cff */
[----:B------:R-:W-:Y:S02]  /*0840*/  @P0 LOP3.LUT R7, R7, R22, RZ, 0x3c, !PT ;  /* 0x0000001607070212 */ /* 0x000fe400078e3cff */
[----:B------:R-:W-:Y:S02]  /*0850*/  @P0 LOP3.LUT R6, R6, R23, RZ, 0x3c, !PT ;  /* 0x0000001706060212 */ /* 0x000fe400078e3cff */
[----:B------:R-:W-:Y:S02]  /*0860*/  @P0 LOP3.LUT R4, R4, R25, RZ, 0x3c, !PT ;  /* 0x0000001904040212 */ /* 0x000fe400078e3cff */
[----:B------:R-:W-:-:S13]  /*0870*/  R2P PR, R21.B1, 0x7f ;  /* 0x0000007f15007804 */ /* 0x000fda0000001000 */
[----:B------:R-:W2:Y:S04]  /*0880*/  @P0 LDG.E R18, desc[UR6][R10.64+0xa0] ;  /* 0x0000a0060a120981 */ /* 0x000ea8000c1e1900 */
[----:B------:R-:W3:Y:S04]  /*0890*/  @P0 LDG.E R17, desc[UR6][R10.64+0xa4] ;  /* 0x0000a4060a110981 */ /* 0x000ee8000c1e1900 */
[----:B------:R-:W4:Y:S04]  /*08a0*/  @P0 LDG.E R20, desc[UR6][R10.64+0xa8] ;  /* 0x0000a8060a140981 */ /* 0x000f28000c1e1900 */
[----:B------:R-:W4:Y:S04]  /*08b0*/  @P0 LDG.E R19, desc[UR6][R10.64+0xac] ;  /* 0x0000ac060a130981 */ /* 0x000f28000c1e1900 */
[----:B------:R-:W4:Y:S04]  /*08c0*/  @P0 LDG.E R22, desc[UR6][R10.64+0xb0] ;  /* 0x0000b0060a160981 */ /* 0x000f28000c1e1900 */
[----:B------:R-:W4:Y:S04]  /*08d0*/  @P1 LDG.E R24, desc[UR6][R10.64+0xb4] ;  /* 0x0000b4060a181981 */ /* 0x000f28000c1e1900 */
[----:B------:R-:W4:Y:S04]  /*08e0*/  @P1 LDG.E R26, desc[UR6][R10.64+0xbc] ;  /* 0x0000bc060a1a1981 */ /* 0x000f28000c1e1900 */
[----:B------:R-:W4:Y:S04]  /*08f0*/  @P1 LDG.E R23, desc[UR6][R10.64+0xb8] ;  /* 0x0000b8060a171981 */ /* 0x000f28000c1e1900 */
[----:B------:R-:W4:Y:S04]  /*0900*/  @P1 LDG.E R28, desc[UR6][R10.64+0xc4] ;  /* 0x0000c4060a1c1981 */ /* 0x000f28000c1e1900 */
[----:B------:R-:W4:Y:S01]  /*0910*/  @P1 LDG.E R25, desc[UR6][R10.64+0xc0] ;  /* 0x0000c0060a191981 */ /* 0x000f22000c1e1900 */
[----:B--2---:R-:W-:-:S03]  /*0920*/  @P0 LOP3.LUT R3, R3, R18, RZ, 0x3c, !PT ;  /* 0x0000001203030212 */ /* 0x004fc600078e3cff */
[----:B------:R-:W2:Y:S01]  /*0930*/  @P2 LDG.E R18, desc[UR6][R10.64+0xc8] ;  /* 0x0000c8060a122981 */ /* 0x000ea2000c1e1900 */
[----:B---3--:R-:W-:-:S03]  /*0940*/  @P0 LOP3.LUT R6, R6, R17, RZ, 0x3c, !PT ;  /* 0x0000001106060212 */ /* 0x008fc600078e3cff */
[----:B------:R-:W3:Y:S01]  /*0950*/  @P2 LDG.E R17, desc[UR6][R10.64+0xcc] ;  /* 0x0000cc060a112981 */ /* 0x000ee2000c1e1900 */
[----:B----4-:R-:W-:-:S03]  /*0960*/  @P0 LOP3.LUT R7, R7, R20, RZ, 0x3c, !PT ;  /* 0x0000001407070212 */ /* 0x010fc600078e3cff */
[----:B------:R-:W4:Y:S01]  /*0970*/  @P3 LDG.E R20, desc[UR6][R10.64+0xec] ;  /* 0x0000ec060a143981 */ /* 0x000f22000c1e1900 */
[----:B------:R-:W-:-:S03]  /*0980*/  @P0 LOP3.LUT R4, R4, R19, RZ, 0x3c, !PT ;  /* 0x0000001304040212 */ /* 0x000fc600078e3cff */
[----:B------:R-:W4:Y:S01]  /*0990*/  @P2 LDG.E R19, desc[UR6][R10.64+0xd4] ;  /* 0x0000d4060a132981 */ /* 0x000f22000c1e1900 */
[----:B------:R-:W-:Y:S02]  /*09a0*/  @P0 LOP3.LUT R5, R5, R22, RZ, 0x3c, !PT ;  /* 0x0000001605050212 */ /* 0x000fe400078e3cff */
[----:B------:R-:W-:Y:S01]  /*09b0*/  LOP3.LUT P0, RZ, R21, 0x8000, RZ, 0xc0, !PT ;  /* 0x0000800015ff7812 */ /* 0x000fe2000780c0ff */
[----:B------:R-:W4:Y:S01]  /*09c0*/  @P2 LDG.E R22, desc[UR6][R10.64+0xd0] ;  /* 0x0000d0060a162981 */ /* 0x000f22000c1e1900 */
[----:B------:R-:W-:-:S03]  /*09d0*/  @P1 LOP3.LUT R3, R3, R24, RZ, 0x3c, !PT ;  /* 0x0000001803031212 */ /* 0x000fc600078e3cff */
[----:B------:R-:W4:Y:S01]  /*09e0*/  @P3 LDG.E R21, desc[UR6][R10.64+0xe0] ;  /* 0x0000e0060a153981 */ /* 0x000f22000c1e1900 */
[----:B------:R-:W-:-:S03]  /*09f0*/  @P1 LOP3.LUT R7, R7, R26, RZ, 0x3c, !PT ;  /* 0x0000001a07071212 */ /* 0x000fc600078e3cff */
[----:B------:R-:W4:Y:S01]  /*0a00*/  @P2 LDG.E R24, desc[UR6][R10.64+0xd8] ;  /* 0x0000d8060a182981 */ /* 0x000f22000c1e1900 */
[----:B------:R-:W-:-:S03]  /*0a10*/  @P1 LOP3.LUT R6, R6, R23, RZ, 0x3c, !PT ;  /* 0x0000001706061212 */ /* 0x000fc600078e3cff */
[----:B------:R-:W4:Y:S01]  /*0a20*/  @P3 LDG.E R26, desc[UR6][R10.64+0xdc] ;  /* 0x0000dc060a1a3981 */ /* 0x000f22000c1e1900 */
[----:B------:R-:W-:-:S03]  /*0a30*/  @P1 LOP3.LUT R5, R5, R28, RZ, 0x3c, !PT ;  /* 0x0000001c05051212 */ /* 0x000fc600078e3cff */
[----:B------:R-:W4:Y:S04]  /*0a40*/  @P3 LDG.E R28, desc[UR6][R10.64+0xe4] ;  /* 0x0000e4060a1c3981 */ /* 0x000f28000c1e1900 */
[----:B------:R-:W4:Y:S01]  /*0a50*/  @P3 LDG.E R23, desc[UR6][R10.64+0xe8] ;  /* 0x0000e8060a173981 */ /* 0x000f22000c1e1900 */
[----:B--2---:R-:W-:-:S03]  /*0a60*/  @P2 LOP3.LUT R3, R3, R18, RZ, 0x3c, !PT ;  /* 0x0000001203032212 */ /* 0x004fc600078e3cff */
[----:B------:R-:W2:Y:S01]  /*0a70*/  @P4 LDG.E R18, desc[UR6][R10.64+0xf0] ;  /* 0x0000f0060a124981 */ /* 0x000ea2000c1e1900 */
[----:B---3--:R-:W-:Y:S02]  /*0a80*/  @P2 LOP3.LUT R6, R6, R17, RZ, 0x3c, !PT ;  /* 0x0000001106062212 */ /* 0x008fe400078e3cff */
[----:B------:R-:W-:Y:S01]  /*0a90*/  @P1 LOP3.LUT R4, R4, R25, RZ, 0x3c, !PT ;  /* 0x0000001904041212 */ /* 0x000fe200078e3cff */
[----:B------:R-:W3:Y:S03]  /*0aa0*/  @P5 LDG.E R17, desc[UR6][R10.64+0x110] ;  /* 0x000110060a115981 */ /* 0x000ee6000c1e1900 */
[----:B----4-:R-:W-:Y:S02]  /*0ab0*/  @P2 LOP3.LUT R4, R4, R19, RZ, 0x3c, !PT ;  /* 0x0000001304042212 */ /* 0x010fe400078e3cff */
[----:B------:R-:W4:Y:S01]  /*0ac0*/  @P4 LDG.E R19, desc[UR6][R10.64+0xf4] ;  /* 0x0000f4060a134981 */ /* 0x000f22000c1e1900 */
        /* <DEDUP_REMOVED lines=12> */
[----:B--2---:R-:W-:-:S03]  /*0b90*/  @P4 LOP3.LUT R3, R3, R18, RZ, 0x3c, !PT ;  /* 0x0000001203034212 */ /* 0x004fc600078e3cff */
[----:B------:R-:W2:Y:S01]  /*0ba0*/  @P5 LDG.E R18, desc[UR6][R10.64+0x114] ;  /* 0x000114060a125981 */ /* 0x000ea2000c1e1900 */
[----:B------:R-:W-:-:S03]  /*0bb0*/  @P3 LOP3.LUT R5, R5, R20, RZ, 0x3c, !PT ;  /* 0x0000001405053212 */ /* 0x000fc600078e3cff */
[----:B------:R-:W2:Y:S01]  /*0bc0*/  @P6 LDG.E R20, desc[UR6][R10.64+0x118] ;  /* 0x000118060a146981 */ /* 0x000ea2000c1e1900 */
[----:B----4-:R-:W-:-:S03]  /*0bd0*/  @P4 LOP3.LUT R6, R6, R19, RZ, 0x3c, !PT ;  /* 0x0000001306064212 */ /* 0x010fc600078e3cff */
[----:B------:R-:W4:Y:S01]  /*0be0*/  @P6 LDG.E R19, desc[UR6][R10.64+0x11c] ;  /* 0x00011c060a136981 */ /* 0x000f22000c1e1900 */
[----:B---3--:R-:W-:-:S03]  /*0bf0*/  @P4 LOP3.LUT R7, R7, R22, RZ, 0x3c, !PT ;  /* 0x0000001607074212 */ /* 0x008fc600078e3cff */
[----:B------:R-:W3:Y:S01]  /*0c00*/  @P6 LDG.E R22, desc[UR6][R10.64+0x120] ;  /* 0x000120060a166981 */ /* 0x000ee2000c1e1900 */
[----:B------:R-:W-:-:S03]  /*0c10*/  @P4 LOP3.LUT R4, R4, R21, RZ, 0x3c, !PT ;  /* 0x0000001504044212 */ /* 0x000fc600078e3cff */
[----:B------:R-:W3:Y:S01]  /*0c20*/  @P0 LDG.E R21, desc[UR6][R10.64+0x130] ;  /* 0x000130060a150981 */ /* 0x000ee2000c1e1900 */
[----:B------:R-:W-:Y:S02]  /*0c30*/  @P4 LOP3.LUT R5, R5, R24, RZ, 0x3c, !PT ;  /* 0x0000001805054212 */ /* 0x000fe400078e3cff */
[----:B------:R-:W-:Y:S01]  /*0c40*/  @P5 LOP3.LUT R4, R4, R17, RZ, 0x3c, !PT ;  /* 0x0000001104045212 */ /* 0x000fe200078e3cff */
[----:B------:R-:W3:Y:S01]  /*0c50*/  @P6 LDG.E R24, desc[UR6][R10.64+0x128] ;  /* 0x000128060a186981 */ /* 0x000ee2000c1e1900 */
[----:B------:R-:W-:-:S03]  /*0c60*/  @P5 LOP3.LUT R3, R3, R26, RZ, 0x3c, !PT ;  /* 0x0000001a03035212 */ /* 0x000fc600078e3cff */
[----:B------:R-:W3:Y:S01]  /*0c70*/  @P6 LDG.E R17, desc[UR6][R10.64+0x124] ;  /* 0x000124060a116981 */ /* 0x000ee2000c1e1900 */
[----:B------:R-:W-:-:S03]  /*0c80*/  @P5 LOP3.LUT R7, R7, R28, RZ, 0x3c, !PT ;  /* 0x0000001c07075212 */ /* 0x000fc600078e3cff */
[----:B------:R-:W3:Y:S01]  /*0c90*/  @P0 LDG.E R26, desc[UR6][R10.64+0x12c] ;  /* 0x00012c060a1a0981 */ /* 0x000ee2000c1e1900 */
[----:B------:R-:W-:-:S03]  /*0ca0*/  @P5 LOP3.LUT R6, R6, R23, RZ, 0x3c, !PT ;  /* 0x0000001706065212 */ /* 0x000fc600078e3cff */
[----:B------:R-:W3:Y:S04]  /*0cb0*/  @P0 LDG.E R28, desc[UR6][R10.64+0x13c] ;  /* 0x00013c060a1c0981 */ /* 0x000ee8000c1e1900 */
[----:B------:R-:W3:Y:S01]  /*0cc0*/  @P0 LDG.E R23, desc[UR6][R10.64+0x138] ;  /* 0x000138060a170981 */ /* 0x000ee2000c1e1900 */
[----:B--2---:R-:W-:-:S03]  /*0cd0*/  @P5 LOP3.LUT R5, R5, R18, RZ, 0x3c, !PT ;  /* 0x0000001205055212 */ /* 0x004fc600078e3cff */
[----:B------:R-:W2:Y:S01]  /*0ce0*/  @P0 LDG.E R18, desc[UR6][R10.64+0x134] ;  /* 0x000134060a120981 */ /* 0x000ea2000c1e1900 */
[----:B------:R-:W-:-:S04]  /*0cf0*/  UIADD3 UR4, UPT, UPT, UR4, 0x10, URZ ;  /* 0x0000001004047890 */ /* 0x000fc8000fffe0ff */
[----:B------:R-:W-:Y:S01]  /*0d00*/  UISETP.NE.AND UP0, UPT, UR4, 0x20, UPT ;  /* 0x000000200400788c */ /* 0x000fe2000bf05270 */
[----:B------:R-:W-:Y:S02]  /*0d10*/  @P6 LOP3.LUT R3, R3, R20, RZ, 0x3c, !PT ;  /* 0x0000001403036212 */ /* 0x000fe400078e3cff */
[----:B----4-:R-:W-:Y:S02]  /*0d20*/  @P6 LOP3.LUT R6, R6, R19, RZ, 0x3c, !PT ;  /* 0x0000001306066212 */ /* 0x010fe400078e3cff */
[----:B---3--:R-:W-:Y:S02]  /*0d30*/  @P6 LOP3.LUT R7, R7, R22, RZ, 0x3c, !PT ;  /* 0x0000001607076212 */ /* 0x008fe400078e3cff */
[----:B------:R-:W-:Y:S02]  /*0d40*/  @P0 LOP3.LUT R6, R6, R21, RZ, 0x3c, !PT ;  /* 0x0000001506060212 */ /* 0x000fe400078e3cff */
[----:B------:R-:W-:Y:S02]  /*0d50*/  @P6 LOP3.LUT R5, R5, R24, RZ, 0x3c, !PT ;  /* 0x0000001805056212 */ /* 0x000fe400078e3cff */
[----:B------:R-:W-:-:S02]  /*0d60*/  @P6 LOP3.LUT R4, R4, R17, RZ, 0x3c, !PT ;  /* 0x0000001104046212 */ /* 0x000fc400078e3cff */
[----:B------:R-:W-:Y:S02]  /*0d70*/  @P0 LOP3.LUT R3, R3, R26, RZ, 0x3c, !PT ;  /* 0x0000001a03030212 */ /* 0x000fe400078e3cff */
[----:B------:R-:W-:Y:S02]  /*0d80*/  @P0 LOP3.LUT R5, R5, R28, RZ, 0x3c, !PT ;  /* 0x0000001c05050212 */ /* 0x000fe400078e3cff */
[----:B------:R-:W-:Y:S02]  /*0d90*/  @P0 LOP3.LUT R4, R4, R23, RZ, 0x3c, !PT ;  /* 0x0000001704040212 */ /* 0x000fe400078e3cff */
[----:B--2---:R-:W-:Y:S01]  /*0da0*/  @P0 LOP3.LUT R7, R7, R18, RZ, 0x3c, !PT ;  /* 0x0000001207070212 */ /* 0x004fe200078e3cff */
[----:B------:R-:W-:Y:S06]  /*0db0*/  BRA.U UP0, `(.L_x_4) ;  /* 0xfffffff500487547 */ /* 0x000fec000b83ffff */
[----:B------:R-:W-:-:S05]  /*0dc0*/  VIADD R0, R0, 0x1 ;  /* 0x0000000100007836 */ /* 0x000fca0000000000 */
[----:B------:R-:W-:-:S13]  /*0dd0*/  ISETP.NE.AND P0, PT, R0, 0x5, PT ;  /* 0x000000050000780c */ /* 0x000fda0003f05270 */
[----:B------:R-:W-:Y:S05]  /*0de0*/  @P0 BRA `(.L_x_5) ;  /* 0xfffffff400300947 */ /* 0x000fea000383ffff */
[----:B------:R-:W-:Y:S01]  /*0df0*/  LOP3.LUT R0, R15, 0x3, RZ, 0xc0, !PT ;  /* 0x000000030f007812 */ /* 0x000fe200078ec0ff */
[----:B------:R0:W-:Y:S03]  /*0e00*/  STL [R1+0x4], R3 ;  /* 0x0000040301007387 */ /* 0x0001e60000100800 */
[----:B------:R-:W-:Y:S01]  /*0e10*/  ISETP.NE.U32.AND P0, PT, R0, 0x1, PT ;  /* 0x000000010000780c */ /* 0x000fe20003f05070 */
[----:B------:R0:W-:Y:S03]  /*0e20*/  STL.64 [R1+0x8], R6 ;  /* 0x0000080601007387 */ /* 0x0001e60000100a00 */
[----:B------:R-:W-:Y:S01]  /*0e30*/  ISETP.NE.AND.EX P0, PT, RZ, RZ, PT, P0 ;  /* 0x000000ffff00720c */ /* 0x000fe20003f05300 */
[----:B------:R0:W-:-:S12]  /*0e40*/  STL.64 [R1+0x10], R4 ;  /* 0x0000100401007387 */ /* 0x0001d80000100a00 */
[----:B0-----:R-:W-:Y:S05]  /*0e50*/  @!P0 BRA `(.L_x_3) ;  /* 0x0000001800088947 */ /* 0x001fea0003800000 */
[----:B------:R-:W-:Y:S01]  /*0e60*/  UMOV UR4, URZ ;  /* 0x000000ff00047c82 */ /* 0x000fe20008000000 */
[----:B------:R-:W-:Y:S01]  /*0e70*/  UMOV UR5, URZ ;  /* 0x000000ff00057c82 */ /* 0x000fe20008000000 */
[----:B------:R-:W-:Y:S02]  /*0e80*/  IMAD.MOV.U32 R0, RZ, RZ, RZ ;  /* 0x000000ffff007224 */ /* 0x000fe400078e00ff */
[----:B------:R-:W-:Y:S02]  /*0e90*/  IMAD.MOV.U32 R3, RZ, RZ, RZ ;  /* 0x000000ffff037224 */ /* 0x000fe400078e00ff */
[----:B------:R-:W-:Y:S02]  /*0ea0*/  IMAD.U32 R5, RZ, RZ, UR4 ;  /* 0x00000004ff057e24 */ /* 0x000fe4000f8e00ff */
[----:B------:R-:W-:Y:S02]  /*0eb0*/  IMAD.U32 R4, RZ, RZ, UR5 ;  /* 0x00000005ff047e24 */ /* 0x000fe4000f8e00ff */
[----:B------:R-:W-:-:S02]  /*0ec0*/  IMAD.U32 R7, RZ, RZ, UR4 ;  /* 0x00000004ff077e24 */ /* 0x000fc4000f8e00ff */
[----:B------:R-:W-:-:S07]  /*0ed0*/  IMAD.U32 R6, RZ, RZ, UR5 ;  /* 0x00000005ff067e24 */ /* 0x000fce000f8e00ff */
.L_x_7:
[----:B------:R-:W-:-:S06]  /*0ee0*/  IMAD R16, R0, 0x4, R1 ;  /* 0x0000000400107824 */ /* 0x000fcc00078e0201 */
[----:B------:R-:W5:Y:S01]  /*0ef0*/  LDL R16, [R16+0x4] ;  /* 0x0000040010107983 */ /* 0x000f620000100800 */
[----:B------:R-:W-:-:S05]  /*0f00*/  UMOV UR4, URZ ;  /* 0x000000ff00047c82 */ /* 0x000fca0008000000 */
.L_x_6:
        /* <DEDUP_REMOVED lines=183> */
[----:B0-----:R-:W-:Y:S05]  /*1a80*/  @P0 BRA `(.L_x_3) ;  /* 0x0000000800fc0947 */ /* 0x001fea0003800000 */
        /* <DEDUP_REMOVED lines=8> */
.L_x_9:
[----:B------:R-:W-:-:S06]  /*1b10*/  IMAD R16, R0, 0x4, R1 ;  /* 0x0000000400107824 */ /* 0x000fcc00078e0201 */
[----:B------:R-:W5:Y:S01]  /*1b20*/  LDL R16, [R16+0x4] ;  /* 0x0000040010107983 */ /* 0x000f620000100800 */
[----:B------:R-:W-:-:S05]  /*1b30*/  UMOV UR4, URZ ;  /* 0x000000ff00047c82 */ /* 0x000fca0008000000 */
.L_x_8:
        /* <DEDUP_REMOVED lines=177> */
[----:B------:R0:W-:Y:S04]  /*2650*/  STL [R1+0x4], R3 ;  /* 0x0000040301007387 */ /* 0x0001e80000100800 */
[----:B------:R0:W-:Y:S04]  /*2660*/  STL.64 [R1+0x8], R6 ;  /* 0x0000080601007387 */ /* 0x0001e80000100a00 */
[----:B------:R0:W-:Y:S02]  /*2670*/  STL.64 [R1+0x10], R4 ;  /* 0x0000100401007387 */ /* 0x0001e40000100a00 */
.L_x_3:
[----:B------:R-:W-:Y:S05]  /*2680*/  BSYNC.RECONVERGENT B1 ;  /* 0x0000000000017941 */ /* 0x000fea0003800200 */
.L_x_2:
[----:B------:R-:W-:Y:S01]  /*2690*/  ISETP.GT.U32.AND P0, PT, R15, 0x3, PT ;  /* 0x000000030f00780c */ /* 0x000fe20003f04070 */
[----:B------:R-:W-:Y:S01]  /*26a0*/  VIADD R13, R13, 0x1 ;  /* 0x000000010d0d7836 */ /* 0x000fe20000000000 */
[--C-:B------:R-:W-:Y:S02]  /*26b0*/  SHF.R.U64 R15, R15, 0x2, R14.reuse ;  /* 0x000000020f0f7819 */ /* 0x100fe4000000120e */
[----:B------:R-:W-:Y:S02]  /*26c0*/  ISETP.GT.U32.AND.EX P0, PT, R14, RZ, PT, P0 ;  /* 0x000000ff0e00720c */ /* 0x000fe40003f04100 */
[----:B------:R-:W-:-:S11]  /*26d0*/  SHF.R.U32.HI R14, RZ, 0x2, R14 ;  /* 0x00000002ff0e7819 */ /* 0x000fd6000001160e */
[----:B------:R-:W-:Y:S05]  /*26e0*/  @P0 BRA `(.L_x_10) ;  /* 0xffffffd800c40947 */ /* 0x000fea000383ffff */
.L_x_1:
[----:B------:R-:W-:Y:S05]  /*26f0*/  BSYNC.RECONVERGENT B0 ;  /* 0x0000000000007941 */ /* 0x000fea0003800200 */
.L_x_0:
[----:B------:R-:W2:Y:S01]  /*2700*/  LDCU UR5, c[0x0][0x388] ;  /* 0x00007100ff0577ac */ /* 0x000ea20008000800 */
[----:B------:R-:W-:Y:S01]  /*2710*/  IMAD.MOV.U32 R0, RZ, RZ, RZ ;  /* 0x000000ffff007224 */ /* 0x000fe200078e00ff */
[----:B--2---:R-:W-:-:S09]  /*2720*/  UISETP.NE.AND UP0, UPT, UR5, URZ, UPT ;  /* 0x000000ff0500728c */ /* 0x004fd2000bf05270 */
[----:B------:R-:W-:Y:S05]  /*2730*/  BRA.U !UP0, `(.L_x_11) ;  /* 0x0000000908407547 */ /* 0x000fea000b800000 */
[----:B------:R-:W-:Y:S01]  /*2740*/  UISETP.NE.AND UP0, UPT, UR5, 0x1, UPT ;  /* 0x000000010500788c */ /* 0x000fe2000bf05270 */
[----:B------:R-:W-:-:S08]  /*2750*/  IMAD.MOV.U32 R0, RZ, RZ, RZ ;  /* 0x000000ffff007224 */ /* 0x000fd000078e00ff */
[----:B------:R-:W-:Y:S05]  /*2760*/  BRA.U !UP0, `(.L_x_12) ;  /* 0x0000000508787547 */ /* 0x000fea000b800000 */
[----:B------:R-:W-:Y:S01]  /*2770*/  ULOP3.LUT UR4, UR5, 0xfffffffe, URZ, 0xc0, !UPT ;  /* 0xfffffffe05047892 */ /* 0x000fe2000f8ec0ff */
[----:B------:R-:W-:-:S03]  /*2780*/  IMAD.MOV.U32 R0, RZ, RZ, RZ ;  /* 0x000000ffff007224 */ /* 0x000fc600078e00ff */
[----:B------:R-:W-:-:S12]  /*2790*/  UIADD3 UR4, UPT, UPT, -UR4, URZ, URZ ;  /* 0x000000ff04047290 */ /* 0x000fd8000fffe1ff */
.L_x_13:
[----:B-1----:R-:W-:Y:S01]  /*27a0*/  SHF.R.U32.HI R2, RZ, 0x2, R3 ;  /* 0x00000002ff027819 */ /* 0x002fe20000011603 */
[----:B------:R-:W-:Y:S01]  /*27b0*/  UIADD3 UR4, UPT, UPT, UR4, 0x2, URZ ;  /* 0x0000000204047890 */ /* 0x000fe2000fffe0ff */
[----:B------:R-:W-:Y:S02]  /*27c0*/  SHF.R.U32.HI R9, RZ, 0x2, R6 ;  /* 0x00000002ff097819 */ /* 0x000fe40000011606 */
[----:B------:R-:W-:Y:S01]  /*27d0*/  LOP3.LUT R2, R2, R3, RZ, 0x3c, !PT ;  /* 0x0000000302027212 */ /* 0x000fe200078e3cff */
[----:B0-----:R-:W-:Y:S01]  /*27e0*/  IMAD.SHL.U32 R3, R5, 0x10, RZ ;  /* 0x0000001005037824 */ /* 0x001fe200078e00ff */
[----:B------:R-:W-:Y:S01]  /*27f0*/  LOP3.LUT R6, R9, R6, RZ, 0x3c, !PT ;  /* 0x0000000609067212 */ /* 0x000fe200078e3cff */
[----:B------:R-:W-:Y:S01]  /*2800*/  UISETP.NE.AND UP0, UPT, UR4, URZ, UPT ;  /* 0x000000ff0400728c */ /* 0x000fe2000bf05270 */
[----:B------:R-:W-:Y:S01]  /*2810*/  SHF.R.U32.HI R11, RZ, 0x2, R4 ;  /* 0x00000002ff0b7819 */ /* 0x000fe20000011604 */
[----:B------:R-:W-:-:S03]  /*2820*/  IMAD.SHL.U32 R8, R2, 0x2, RZ ;  /* 0x0000000202087824 */ /* 0x000fc600078e00ff */
[----:B------:R-:W-:Y:S02]  /*2830*/  LOP3.LUT R4, R11, R4, RZ, 0x3c, !PT ;  /* 0x000000040b047212 */ /* 0x000fe400078e3cff */
[----:B------:R-:W-:Y:S01]  /*2840*/  LOP3.LUT R8, R2, R8, R3, 0x96, !PT ;  /* 0x0000000802087212 */ /* 0x000fe200078e9603 */
[----:B------:R-:W-:-:S03]  /*2850*/  IMAD.SHL.U32 R2, R6, 0x2, RZ ;  /* 0x0000000206027824 */ /* 0x000fc600078e00ff */
[----:B------:R-:W-:Y:S02]  /*2860*/  LOP3.LUT R9, R8, R5, RZ, 0x3c, !PT ;  /* 0x0000000508097212 */ /* 0x000fe400078e3cff */
[----:B------:R-:W-:-:S03]  /*2870*/  SHF.R.U32.HI R8, RZ, 0x2, R7 ;  /* 0x00000002ff087819 */ /* 0x000fc60000011607 */
[----:B------:R-:W-:Y:S01]  /*2880*/  IMAD.SHL.U32 R3, R9, 0x10, RZ ;  /* 0x0000001009037824 */ /* 0x000fe200078e00ff */
[----:B------:R-:W-:-:S04]  /*2890*/  LOP3.LUT R8, R8, R7, RZ, 0x3c, !PT ;  /* 0x0000000708087212 */ /* 0x000fc800078e3cff */
[----:B------:R-:W-:Y:S02]  /*28a0*/  LOP3.LUT R2, R6, R2, R3, 0x96, !PT ;  /* 0x0000000206027212 */ /* 0x000fe400078e9603 */
[----:B------:R-:W-:Y:S02]  /*28b0*/  SHF.R.U32.HI R6, RZ, 0x2, R5 ;  /* 0x00000002ff067819 */ /* 0x000fe40000011605 */
[----:B------:R-:W-:Y:S01]  /*28c0*/  LOP3.LUT R7, R2, R9, RZ, 0x3c, !PT ;  /* 0x0000000902077212 */ /* 0x000fe200078e3cff */
[----:B------:R-:W-:Y:S01]  /*28d0*/  IMAD.SHL.U32 R2, R8, 0x2, RZ ;  /* 0x0000000208027824 */ /* 0x000fe200078e00ff */
[----:B------:R-:W-:Y:S02]  /*28e0*/  LOP3.LUT R6, R6, R5, RZ, 0x3c, !PT ;  /* 0x0000000506067212 */ /* 0x000fe400078e3cff */
[----:B------:R-:W-:Y:S01]  /*28f0*/  SHF.R.U32.HI R10, RZ, 0x2, R7 ;  /* 0x00000002ff0a7819 */ /* 0x000fe20000011607 */
[----:B------:R-:W-:-:S03]  /*2900*/  IMAD.SHL.U32 R3, R7, 0x10, RZ ;  /* 0x0000001007037824 */ /* 0x000fc600078e00ff */
[----:B------:R-:W-:Y:S02]  /*2910*/  LOP3.LUT R10, R10, R7, RZ, 0x3c, !PT ;  /* 0x000000070a0a7212 */ /* 0x000fe400078e3cff */
[----:B------:R-:W-:-:S04]  /*2920*/  LOP3.LUT R2, R8, R2, R3, 0x96, !PT ;  /* 0x0000000208027212 */ /* 0x000fc800078e9603 */
[----:B------:R-:W-:Y:S01]  /*2930*/  LOP3.LUT R11, R2, R7, RZ, 0x3c, !PT ;  /* 0x00000007020b7212 */ /* 0x000fe200078e3cff */
[----:B------:R-:W-:-:S03]  /*2940*/  IMAD.SHL.U32 R2, R4, 0x2, RZ ;  /* 0x0000000204027824 */ /* 0x000fc600078e00ff */
[----:B------:R-:W-:Y:S01]  /*2950*/  SHF.R.U32.HI R14, RZ, 0x2, R11 ;  /* 0x00000002ff0e7819 */ /* 0x000fe2000001160b */
[----:B------:R-:W-:-:S05]  /*2960*/  IMAD.SHL.U32 R3, R11, 0x10, RZ ;  /* 0x000000100b037824 */ /* 0x000fca00078e00ff */
[----:B------:R-:W-:Y:S02]  /*2970*/  LOP3.LUT R2, R4, R2, R3, 0x96, !PT ;  /* 0x0000000204027212 */ /* 0x000fe400078e9603 */
[----:B------:R-:W-:Y:S02]  /*2980*/  SHF.R.U32.HI R4, RZ, 0x2, R9 ;  /* 0x00000002ff047819 */ /* 0x000fe40000011609 */
[----:B------:R-:W-:Y:S01]  /*2990*/  LOP3.LUT R3, R2, R11, RZ, 0x3c, !PT ;  /* 0x0000000b02037212 */ /* 0x000fe200078e3cff */
[----:B------:R-:W-:Y:S01]  /*29a0*/  IMAD.SHL.U32 R2, R6, 0x2, RZ ;  /* 0x0000000206027824 */ /* 0x000fe200078e00ff */
[----:B------:R-:W-:-:S03]  /*29b0*/  LOP3.LUT R4, R4, R9, RZ, 0x3c, !PT ;  /* 0x0000000904047212 */ /* 0x000fc600078e3cff */
[----:B------:R-:W-:Y:S02]  /*29c0*/  IMAD.SHL.U32 R5, R3, 0x10, RZ ;  /* 0x0000001003057824 */ /* 0x000fe400078e00ff */
[----:B------:R-:W-:-:S03]  /*29d0*/  IMAD.SHL.U32 R8, R4, 0x2, RZ ;  /* 0x0000000204087824 */ /* 0x000fc600078e00ff */
[----:B------:R-:W-:-:S04]  /*29e0*/  LOP3.LUT R2, R6, R2, R5, 0x96, !PT ;  /* 0x0000000206027212 */ /* 0x000fc800078e9605 */
[----:B------:R-:W-:Y:S01]  /*29f0*/  LOP3.LUT R6, R2, R3, RZ, 0x3c, !PT ;  /* 0x0000000302067212 */ /* 0x000fe200078e3cff */
[C---:B------:R-:W-:Y:S02]  /*2a00*/  VIADD R2, R12.reuse, 0xd9f6dc18 ;  /* 0xd9f6dc180c027836 */ /* 0x040fe40000000000 */
[----:B------:R-:W-:Y:S02]  /*2a10*/  VIADD R12, R12, 0x2c3e28 ;  /* 0x002c3e280c0c7836 */ /* 0x000fe40000000000 */
[----:B------:R-:W-:Y:S01]  /*2a20*/  IMAD.SHL.U32 R5, R6, 0x10, RZ ;  /* 0x0000001006057824 */ /* 0x000fe200078e00ff */
[C---:B------:R-:W-:Y:S02]  /*2a30*/  IADD3 R9, PT, PT, R2.reuse, 0x587c5, R9 ;  /* 0x000587c502097810 */ /* 0x040fe40007ffe009 */
[----:B------:R-:W-:Y:S02]  /*2a40*/  IADD3 R21, PT, PT, R2, 0x1ba6d9, R6 ;  /* 0x001ba6d902157810 */ /* 0x000fe40007ffe006 */
[----:B------:R-:W-:Y:S01]  /*2a50*/  LOP3.LUT R5, R4, R8, R5, 0x96, !PT ;  /* 0x0000000804057212 */ /* 0x000fe200078e9605 */
[----:B------:R-:W-:Y:S01]  /*2a60*/  IMAD.SHL.U32 R8, R10, 0x2, RZ ;  /* 0x000000020a087824 */ /* 0x000fe200078e00ff */
[----:B------:R-:W-:-:S02]  /*2a70*/  IADD3 R4, PT, PT, R2, 0xb0f8a, R7 ;  /* 0x000b0f8a02047810 */ /* 0x000fc40007ffe007 */
[----:B------:R-:W-:-:S03]  /*2a80*/  LOP3.LUT R7, R5, R6, RZ, 0x3c, !PT ;  /* 0x0000000605077212 */ /* 0x000fc600078e3cff */
[----:B------:R-:W-:-:S04]  /*2a90*/  IMAD.WIDE.U32 R4, R4, 0x200000, RZ ;  /* 0x0020000004047825 */ /* 0x000fc800078e00ff */
[----:B------:R-:W-:-:S05]  /*2aa0*/  IMAD.SHL.U32 R13, R7, 0x10, RZ ;  /* 0x00000010070d7824 */ /* 0x000fca00078e00ff */
[----:B------:R-:W-:Y:S02]  /*2ab0*/  LOP3.LUT R10, R10, R8, R13, 0x96, !PT ;  /* 0x000000080a0a7212 */ /* 0x000fe400078e960d */
[----:B------:R-:W-:Y:S01]  /*2ac0*/  LOP3.LUT R8, R4, R9, RZ, 0x3c, !PT ;  /* 0x0000000904087212 */ /* 0x000fe200078e3cff */
[----:B------:R-:W-:Y:S01]  /*2ad0*/  IMAD.MOV.U32 R9, RZ, RZ, R5 ;  /* 0x000000ffff097224 */ /* 0x000fe200078e0005 */
[----:B------:R-:W-:Y:S02]  /*2ae0*/  LOP3.LUT R13, R14, R11, RZ, 0x3c, !PT ;  /* 0x0000000b0e0d7212 */ /* 0x000fe400078e3cff */
[----:B------:R-:W-:Y:S02]  /*2af0*/  LOP3.LUT R4, R10, R7, RZ, 0x3c, !PT ;  /* 0x000000070a047212 */ /* 0x000fe400078e3cff */
[C---:B------:R-:W-:Y:S01]  /*2b00*/  IADD3 R14, PT, PT, R2.reuse, 0x161f14, R3 ;  /* 0x00161f14020e7810 */ /* 0x040fe20007ffe003 */
[----:B------:R-:W-:Y:S01]  /*2b10*/  IMAD.SHL.U32 R16, R13, 0x2, RZ ;  /* 0x000000020d107824 */ /* 0x000fe200078e00ff */
[----:B------:R-:W-:Y:S01]  /*2b20*/  IADD3 R5, PT, PT, R2, 0x10974f, R11 ;  /* 0x0010974f02057810 */ /* 0x000fe20007ffe00b */
[----:B------:R-:W-:Y:S01]  /*2b30*/  IMAD.SHL.U32 R10, R4, 0x10, RZ ;  /* 0x00000010040a7824 */ /* 0x000fe200078e00ff */
[----:B------:R-:W-:Y:S01]  /*2b40*/  IADD3 R23, PT, PT, R2, 0x26b663, R4 ;  /* 0x0026b66302177810 */ /* 0x000fe20007ffe004 */
[----:B------:R-:W-:-:S03]  /*2b50*/  IMAD.WIDE.U32 R14, R14, 0x200000, RZ ;  /* 0x002000000e0e7825 */ /* 0x000fc600078e00ff */
[----:B------:R-:W-:Y:S02]  /*2b60*/  LOP3.LUT R13, R13, R16, R10, 0x96, !PT ;  /* 0x000000100d0d7212 */ /* 0x000fe400078e960a */
[----:B------:R-:W-:Y:S01]  /*2b70*/  LOP3.LUT R14, R14, R5, RZ, 0x3c, !PT ;  /* 0x000000050e0e7212 */ /* 0x000fe200078e3cff */
[----:B------:R0:W1:Y:S01]  /*2b80*/  I2F.F64.U64 R10, R8 ;  /* 0x00000008000a7312 */ /* 0x0000620000301800 */
[----:B------:R-:W-:Y:S02]  /*2b90*/  LOP3.LUT R5, R13, R4, RZ, 0x3c, !PT ;  /* 0x000000040d057212 */ /* 0x000fe400078e3cff */
[C---:B------:R-:W-:Y:S02]  /*2ba0*/  IADD3 R16, PT, PT, R2.reuse, 0x212e9e, R7 ;  /* 0x00212e9e02107810 */ /* 0x040fe40007ffe007 */
[----:B------:R-:W-:Y:S01]  /*2bb0*/  IADD3 R18, PT, PT, R2, 0x2c3e28, R5 ;  /* 0x002c3e2802127810 */ /* 0x000fe20007ffe005 */
[----:B------:R-:W-:Y:S02]  /*2bc0*/  VIADD R2, R0, 0x1 ;  /* 0x0000000100027836 */ /* 0x000fe40000000000 */
[----:B------:R-:W-:Y:S01]  /*2bd0*/  IMAD.WIDE.U32 R16, R16, 0x200000, RZ ;  /* 0x0020000010107825 */ /* 0x000fe200078e00ff */
[----:B------:R-:W2:Y:S03]  /*2be0*/  I2F.F64.U64 R14, R14 ;  /* 0x0000000e000e7312 */ /* 0x000ea60000301800 */
[----:B------:R-:W-:Y:S01]  /*2bf0*/  IMAD.WIDE.U32 R18, R18, 0x200000, RZ ;  /* 0x0020000012127825 */ /* 0x000fe200078e00ff */
[----:B------:R-:W-:-:S03]  /*2c00*/  LOP3.LUT R20, R16, R21, RZ, 0x3c, !PT ;  /* 0x0000001510147212 */ /* 0x000fc600078e3cff */
[----:B------:R-:W-:Y:S01]  /*2c10*/  IMAD.MOV.U32 R21, RZ, RZ, R17 ;  /* 0x000000ffff157224 */ /* 0x000fe200078e0011 */
[----:B------:R-:W-:Y:S01]  /*2c20*/  LOP3.LUT R22, R18, R23, RZ, 0x3c, !PT ;  /* 0x0000001712167212 */ /* 0x000fe200078e3cff */
[----:B------:R-:W-:Y:S02]  /*2c30*/  IMAD.MOV.U32 R23, RZ, RZ, R19 ;  /* 0x000000ffff177224 */ /* 0x000fe400078e0013 */
[----:B------:R-:W3:Y:S01]  /*2c40*/  I2F.F64.U64 R16, R20 ;  /* 0x0000001400107312 */ /* 0x000ee20000301800 */
[----:B0-----:R-:W-:Y:S02]  /*2c50*/  IMAD.MOV.U32 R8, RZ, RZ, 0x0 ;  /* 0x00000000ff087424 */ /* 0x001fe400078e00ff */
[----:B------:R-:W-:-:S05]  /*2c60*/  IMAD.MOV.U32 R9, RZ, RZ, 0x3ca00000 ;  /* 0x3ca00000ff097424 */ /* 0x000fca00078e00ff */
[----:B------:R-:W0:Y:S01]  /*2c70*/  I2F.F64.U64 R18, R22 ;  /* 0x0000001600127312 */ /* 0x000e220000301800 */
[-C--:B-1----:R-:W-:Y:S02]  /*2c80*/  DFMA R10, R10, R8.reuse, 5.5511151231257827021e-17 ;  /* 0x3c9000000a0a742b */ /* 0x082fe40000000008 */
[-C--:B--2---:R-:W-:Y:S02]  /*2c90*/  DFMA R14, R14, R8.reuse, 5.5511151231257827021e-17 ;  /* 0x3c9000000e0e742b */ /* 0x084fe40000000008 */
[----:B---3--:R-:W-:-:S06]  /*2ca0*/  DFMA R16, R16, R8, 5.5511151231257827021e-17 ;  /* 0x3c9000001010742b */ /* 0x008fcc0000000008 */
[----:B------:R-:W-:Y:S02]  /*2cb0*/  DMUL R10, R10, R14 ;  /* 0x0000000e0a0a7228 */ /* 0x000fe40000000000 */
[----:B0-----:R-:W-:-:S06]  /*2cc0*/  DFMA R18, R18, R8, 5.5511151231257827021e-17 ;  /* 0x3c9000001212742b */ /* 0x001fcc0000000008 */
[----:B------:R-:W-:Y:S02]  /*2cd0*/  DSETP.GE.AND P0, PT, R10, 1, PT ;  /* 0x3ff000000a00742a */ /* 0x000fe40003f06000 */
[----:B------:R-:W-:-:S08]  /*2ce0*/  DMUL R16, R16, R18 ;  /* 0x0000001210107228 */ /* 0x000fd00000000000 */
[----:B------:R-:W-:-:S04]  /*2cf0*/  DSETP.GE.AND P1, PT, R16, 1, PT ;  /* 0x3ff000001000742a */ /* 0x000fc80003f26000 */
[----:B------:R-:W-:-:S04]  /*2d00*/  @!P0 IMAD.MOV R2, RZ, RZ, R0 ;  /* 0x000000ffff028224 */ /* 0x000fc800078e0200 */
[----:B------:R-:W-:-:S06]  /*2d10*/  VIADD R0, R2, 0x1 ;  /* 0x0000000102007836 */ /* 0x000fcc0000000000 */
[----:B------:R-:W-:Y:S01]  /*2d20*/  @!P1 IMAD.MOV R0, RZ, RZ, R2 ;  /* 0x000000ffff009224 */ /* 0x000fe200078e0202 */
[----:B------:R-:W-:Y:S06]  /*2d30*/  BRA.U UP0, `(.L_x_13) ;  /* 0xfffffff900987547 */ /* 0x000fec000b83ffff */
[----:B------:R-:W-:-:S07]  /*2d40*/  VIADD R2, R12, 0xd9f6dc18 ;  /* 0xd9f6dc180c027836 */ /* 0x000fce0000000000 */
.L_x_12:
[----:B------:R-:W-:-:S04]  /*2d50*/  ULOP3.LUT UR4, UR5, 0x1, URZ, 0xc0, !UPT ;  /* 0x0000000105047892 */ /* 0x000fc8000f8ec0ff */
[----:B------:R-:W-:-:S09]  /*2d60*/  UISETP.NE.U32.AND UP0, UPT, UR4, 0x1, UPT ;  /* 0x000000010400788c */ /* 0x000fd2000bf05070 */
[----:B------:R-:W-:Y:S05]  /*2d70*/  BRA.U UP0, `(.L_x_11) ;  /* 0x0000000100b07547 */ /* 0x000fea000b800000 */
[----:B-1----:R-:W-:Y:S01]  /*2d80*/  SHF.R.U32.HI R8, RZ, 0x2, R3 ;  /* 0x00000002ff087819 */ /* 0x002fe20000011603 */
[----:B------:R-:W-:Y:S01]  /*2d90*/  IMAD.MOV.U32 R10, RZ, RZ, 0x0 ;  /* 0x00000000ff0a7424 */ /* 0x000fe200078e00ff */
[----:B------:R-:W-:Y:S02]  /*2da0*/  SHF.R.U32.HI R11, RZ, 0x2, R6 ;  /* 0x00000002ff0b7819 */ /* 0x000fe40000011606 */
[----:B------:R-:W-:Y:S01]  /*2db0*/  LOP3.LUT R8, R8, R3, RZ, 0x3c, !PT ;  /* 0x0000000308087212 */ /* 0x000fe200078e3cff */
[----:B0-----:R-:W-:Y:S01]  /*2dc0*/  IMAD.SHL.U32 R3, R5, 0x10, RZ ;  /* 0x0000001005037824 */ /* 0x001fe200078e00ff */
[----:B------:R-:W-:-:S03]  /*2dd0*/  LOP3.LUT R11, R11, R6, RZ, 0x3c, !PT ;  /* 0x000000060b0b7212 */ /* 0x000fc600078e3cff */
[----:B------:R-:W-:-:S05]  /*2de0*/  IMAD.SHL.U32 R9, R8, 0x2, RZ ;  /* 0x0000000208097824 */ /* 0x000fca00078e00ff */
[----:B------:R-:W-:Y:S02]  /*2df0*/  LOP3.LUT R8, R8, R9, R3, 0x96, !PT ;  /* 0x0000000908087212 */ /* 0x000fe400078e9603 */
[----:B------:R-:W-:Y:S02]  /*2e00*/  SHF.R.U32.HI R9, RZ, 0x2, R4 ;  /* 0x00000002ff097819 */ /* 0x000fe40000011604 */
[----:B------:R-:W-:Y:S01]  /*2e10*/  LOP3.LUT R3, R8, R5, RZ, 0x3c, !PT ;  /* 0x0000000508037212 */ /* 0x000fe200078e3cff */
[----:B------:R-:W-:Y:S01]  /*2e20*/  IMAD.SHL.U32 R5, R11, 0x2, RZ ;  /* 0x000000020b057824 */ /* 0x000fe200078e00ff */
[----:B------:R-:W-:Y:S02]  /*2e30*/  SHF.R.U32.HI R8, RZ, 0x2, R7 ;  /* 0x00000002ff087819 */ /* 0x000fe40000011607 */
[----:B------:R-:W-:Y:S01]  /*2e40*/  LOP3.LUT R4, R9, R4, RZ, 0x3c, !PT ;  /* 0x0000000409047212 */ /* 0x000fe200078e3cff */
[----:B------:R-:W-:Y:S01]  /*2e50*/  IMAD.SHL.U32 R6, R3, 0x10, RZ ;  /* 0x0000001003067824 */ /* 0x000fe200078e00ff */
[----:B------:R-:W-:-:S04]  /*2e60*/  LOP3.LUT R8, R8, R7, RZ, 0x3c, !PT ;  /* 0x0000000708087212 */ /* 0x000fc800078e3cff */
[----:B------:R-:W-:-:S04]  /*2e70*/  LOP3.LUT R6, R11, R5, R6, 0x96, !PT ;  /* 0x000000050b067212 */ /* 0x000fc800078e9606 */
[----:B------:R-:W-:Y:S01]  /*2e80*/  LOP3.LUT R5, R6, R3, RZ, 0x3c, !PT ;  /* 0x0000000306057212 */ /* 0x000fe200078e3cff */
[----:B------:R-:W-:Y:S01]  /*2e90*/  IMAD.SHL.U32 R6, R8, 0x2, RZ ;  /* 0x0000000208067824 */ /* 0x000fe200078e00ff */
[----:B------:R-:W-:-:S03]  /*2ea0*/  IADD3 R3, PT, PT, R2, 0x587c5, R3 ;  /* 0x000587c502037810 */ /* 0x000fc60007ffe003 */
[----:B------:R-:W-:-:S05]  /*2eb0*/  IMAD.SHL.U32 R7, R5, 0x10, RZ ;  /* 0x0000001005077824 */ /* 0x000fca00078e00ff */
[----:B------:R-:W-:-:S04]  /*2ec0*/  LOP3.LUT R6, R8, R6, R7, 0x96, !PT ;  /* 0x0000000608067212 */ /* 0x000fc800078e9607 */
[----:B------:R-:W-:Y:S01]  /*2ed0*/  LOP3.LUT R9, R6, R5, RZ, 0x3c, !PT ;  /* 0x0000000506097212 */ /* 0x000fe200078e3cff */
[----:B------:R-:W-:Y:S01]  /*2ee0*/  IMAD.SHL.U32 R6, R4, 0x2, RZ ;  /* 0x0000000204067824 */ /* 0x000fe200078e00ff */
[C---:B------:R-:W-:Y:S02]  /*2ef0*/  IADD3 R5, PT, PT, R2.reuse, 0xb0f8a, R5 ;  /* 0x000b0f8a02057810 */ /* 0x040fe40007ffe005 */
[----:B------:R-:W-:Y:S01]  /*2f00*/  IADD3 R11, PT, PT, R2, 0x10974f, R9 ;  /* 0x0010974f020b7810 */ /* 0x000fe20007ffe009 */
[----:B------:R-:W-:-:S05]  /*2f10*/  IMAD.SHL.U32 R7, R9, 0x10, RZ ;  /* 0x0000001009077824 */ /* 0x000fca00078e00ff */
[----:B------:R-:W-:Y:S01]  /*2f20*/  LOP3.LUT R6, R4, R6, R7, 0x96, !PT ;  /* 0x0000000604067212 */ /* 0x000fe200078e9607 */
[----:B------:R-:W-:-:S03]  /*2f30*/  IMAD.WIDE.U32 R4, R5, 0x200000, RZ ;  /* 0x0020000005047825 */ /* 0x000fc600078e00ff */
[----:B------:R-:W-:Y:S01]  /*2f40*/  LOP3.LUT R7, R6, R9, RZ, 0x3c, !PT ;  /* 0x0000000906077212 */ /* 0x000fe200078e3cff */
[----:B------:R-:W-:Y:S01]  /*2f50*/  IMAD.MOV.U32 R9, RZ, RZ, R5 ;  /* 0x000000ffff097224 */ /* 0x000fe200078e0005 */
[----:B------:R-:W-:Y:S02]  /*2f60*/  LOP3.LUT R8, R4, R3, RZ, 0x3c, !PT ;  /* 0x0000000304087212 */ /* 0x000fe400078e3cff */
[----:B------:R-:W-:Y:S02]  /*2f70*/  IADD3 R7, PT, PT, R2, 0x161f14, R7 ;  /* 0x00161f1402077810 */ /* 0x000fe40007ffe007 */
[----:B------:R-:W0:Y:S03]  /*2f80*/  I2F.F64.U64 R2, R8 ;  /* 0x0000000800027312 */ /* 0x000e260000301800 */
[----:B------:R-:W-:-:S03]  /*2f90*/  IMAD.WIDE.U32 R6, R7, 0x200000, RZ ;  /* 0x0020000007067825 */ /* 0x000fc600078e00ff */
[----:B------:R-:W-:Y:S01]  /*2fa0*/  LOP3.LUT R6, R6, R11, RZ, 0x3c, !PT ;  /* 0x0000000b06067212 */ /* 0x000fe200078e3cff */
[----:B------:R-:W-:-:S03]  /*2fb0*/  IMAD.MOV.U32 R11, RZ, RZ, 0x3ca00000 ;  /* 0x3ca00000ff0b7424 */ /* 0x000fc600078e00ff */
[----:B------:R-:W1:Y:S03]  /*2fc0*/  I2F.F64.U64 R4, R6 ;  /* 0x0000000600047312 */ /* 0x000e660000301800 */
[-C--:B0-----:R-:W-:Y:S02]  /*2fd0*/  DFMA R2, R2, R10.reuse, 5.5511151231257827021e-17 ;  /* 0x3c9000000202742b */ /* 0x081fe4000000000a */
[----:B-1----:R-:W-:-:S08]  /*2fe0*/  DFMA R4, R4, R10, 5.5511151231257827021e-17 ;  /* 0x3c9000000404742b */ /* 0x002fd0000000000a */
[----:B------:R-:W-:-:S08]  /*2ff0*/  DMUL R2, R2, R4 ;  /* 0x0000000402027228 */ /* 0x000fd00000000000 */
[----:B------:R-:W-:Y:S01]  /*3000*/  DSETP.GE.AND P0, PT, R2, 1, PT ;  /* 0x3ff000000200742a */ /* 0x000fe20003f06000 */
[----:B------:R-:W-:-:S13]  /*3010*/  VIADD R2, R0, 0x1 ;  /* 0x0000000100027836 */ /* 0x000fda0000000000 */
[----:B------:R-:W-:-:S04]  /*3020*/  @!P0 IMAD.MOV R2, RZ, RZ, R0 ;  /* 0x000000ffff028224 */ /* 0x000fc800078e0200 */
[----:B------:R-:W-:-:S07]  /*3030*/  IMAD.MOV.U32 R0, RZ, RZ, R2 ;  /* 0x000000ffff007224 */ /* 0x000fce00078e0002 */
.L_x_11:
[----:B0-----:R-:W0:Y:S01]  /*3040*/  S2R R4, SR_LANEID ;  /* 0x0000000000047919 */ /* 0x001e220000000000 */
[----:B------:R-:W2:Y:S08]  /*3050*/  REDUX.SUM UR5, R0 ;  /* 0x00000000000573c4 */ /* 0x000eb0000000c000 */
[----:B-1----:R-:W1:Y:S01]  /*3060*/  LDC.64 R2, c[0x0][0x380] ;  /* 0x0000e000ff027b82 */ /* 0x002e620000000a00 */
[----:B------:R-:W-:-:S02]  /*3070*/  VOTEU.ANY UR4, UPT, PT ;  /* 0x0000000000047886 */ /* 0x000fc400038e0100 */
[----:B------:R-:W-:Y:S01]  /*3080*/  UFLO.U32 UR4, UR4 ;  /* 0x00000004000472bd */ /* 0x000fe200080e0000 */
[----:B--2---:R-:W-:-:S05]  /*3090*/  IMAD.U32 R5, RZ, RZ, UR5 ;  /* 0x00000005ff057e24 */ /* 0x004fca000f8e00ff */
[----:B0-----:R-:W-:-:S13]  /*30a0*/  ISETP.EQ.U32.AND P0, PT, R4, UR4, PT ;  /* 0x0000000404007c0c */ /* 0x001fda000bf02070 */
[----:B-1----:R-:W-:Y:S01]  /*30b0*/  @P0 REDG.E.ADD.STRONG.GPU desc[UR6][R2.64], R5 ;  /* 0x000000050200098e */ /* 0x002fe2000c12e106 */
[----:B------:R-:W-:Y:S05]  /*30c0*/  EXIT ;  /* 0x000000000000794d */ /* 0x000fea0003800000 */
.L_x_14:
[----:B------:R-:W-:-:S00]  /*30d0*/  BRA `(.L_x_14) ;  /* 0xfffffffc00fc7947 */ /* 0x000fc0000383ffff */
[----:B------:R-:W-:-:S00]  /*30e0*/  NOP ;  /* 0x0000000000007918 */ /* 0x000fc00000000000 */
        /* <DEDUP_REMOVED lines=9> */
.L_x_15:


//--------------------- .nv.global.init           --------------------------
	.section	.nv.global.init,"aw",@progbits
	.align	4
.nv.global.init:
	.type		mrg32k3aM1SubSeq,@object
	.size		mrg32k3aM1SubSeq,(mrg32k3aM2SubSeq - mrg32k3aM1SubSeq)
mrg32k3aM1SubSeq:
        /*0000*/ 	.byte	0x0b, 0xcc, 0xee, 0x04, 0x73, 0x29, 0x8b, 0x6f, 0xf6, 0x53, 0x03, 0xf6, 0x23, 0xf6, 0xea, 0xda
        /* <DEDUP_REMOVED lines=125> */
	.type		mrg32k3aM2SubSeq,@object
	.size		mrg32k3aM2SubSeq,(mrg32k3aM1 - mrg32k3aM2SubSeq)
mrg32k3aM2SubSeq:
        /* <DEDUP_REMOVED lines=126> */
	.type		mrg32k3aM1,@object
	.size		mrg32k3aM1,(mrg32k3aM1Seq - mrg32k3aM1)
mrg32k3aM1:
        /* <DEDUP_REMOVED lines=144> */
	.type		mrg32k3aM1Seq,@object
	.size		mrg32k3aM1Seq,(mrg32k3aM2 - mrg32k3aM1Seq)
mrg32k3aM1Seq:
        /* <DEDUP_REMOVED lines=144> */
	.type		mrg32k3aM2,@object
	.size		mrg32k3aM2,(mrg32k3aM2Seq - mrg32k3aM2)
mrg32k3aM2:
        /* <DEDUP_REMOVED lines=144> */
	.type		mrg32k3aM2Seq,@object
	.size		mrg32k3aM2Seq,(precalc_xorwow_matrix - mrg32k3aM2Seq)
mrg32k3aM2Seq:
        /* <DEDUP_REMOVED lines=144> */
	.type		precalc_xorwow_matrix,@object
	.size		precalc_xorwow_matrix,(precalc_xorwow_offset_matrix - precalc_xorwow_matrix)
precalc_xorwow_matrix:
        /* <DEDUP_REMOVED lines=6400> */
	.type		precalc_xorwow_offset_matrix,@object
	.size		precalc_xorwow_offset_matrix,(.L_1 - precalc_xorwow_offset_matrix)
precalc_xorwow_offset_matrix:
        /* <DEDUP_REMOVED lines=6400> */
.L_1:


//--------------------- .nv.shared.reserved.0     --------------------------
	.section	.nv.shared.reserved.0,"aw",@nobits
	.weak		__nv_reservedSMEM_offset_0_alias
	.size		__nv_reservedSMEM_offset_0_alias, 0, 64
	.other		__nv_reservedSMEM_offset_0_alias,@"STO_CUDA_RESERVED_SHARED STV_DEFAULT"
__nv_reservedSMEM_offset_0_alias:
	.zero		0
	.zero		64


//--------------------- .nv.constant0._Z15monteCarloEulerPjj --------------------------
	.section	.nv.constant0._Z15monteCarloEulerPjj,"a",@progbits
	.sectionflags	@""
	.align	4
.nv.constant0._Z15monteCarloEulerPjj:
	.zero		908


//--------------------- SYMBOLS --------------------------

	.type		.nv.reservedSmem.offset0,@object
	.size		.nv.reservedSmem.offset0,0x4
